	.target	sm_90a

	.elftype	@"ET_EXEC"


//--------------------- .note.nv.tkinfo           --------------------------
	.section	.note.nv.tkinfo,"",@"SHT_NOTE"
	.sectionflags	@"SHF_NOTE_NV_TKINFO"
	.tkinfo
        /*0018*/ 	.word	0x00000002
        /*0030*/ 	.string	""
        /*0030*/ 	.string	"ptxas"
        /*0030*/ 	.string	"Cuda compilation tools, release 13.0, V13.0.88"
        /*0030*/ 	.string	"Build cuda_13.0.r13.0/compiler.36424714_0"
        /*0030*/ 	.string	"-arch sm_90a -m 64 "



//--------------------- .note.nv.cuinfo           --------------------------
	.section	.note.nv.cuinfo,"",@"SHT_NOTE"
	.sectionflags	@"SHF_NOTE_NV_CUINFO"
        /*0018*/ 	.short	0x0002
        /*001a*/ 	.short	0x005a
        /*001c*/ 	.short	0x0082
	.zero		2


//--------------------- .nv.info                  --------------------------
	.section	.nv.info,"",@"SHT_CUDA_INFO"
	.align	4


	//----- nvinfo : EIATTR_REGCOUNT
	.align		4
        /*0000*/ 	.byte	0x04, 0x2f
        /*0002*/ 	.short	(.L_15 - .L_14)
	.align		4
.L_14:
        /*0004*/ 	.word	index@(_ZN7cutlass13device_kernelINS_4gemm6kernel13GemmUniversalIN4cute5tupleIJiiiiEEENS1_10collective13CollectiveMmaINS1_34MainloopSm90TmaGmmaWarpSpecializedILi7ENS5_IJNS4_1CILi1EEENSA_ILi4EEESB_EEENS1_35KernelTmaWarpSpecializedCooperativeEEENS5_IJNSA_ILi128EEESG_NSA_ILi64EEEEEENS_6half_tENS5_IJSB_llEEESJ_NS5_IJlSB_lEEENS4_8TiledMMAINS4_8MMA_AtomIJNS4_4SM904GMMA26MMA_64x128x16_F32F16F16_SSILNSP_5MajorE1ELSR_0ELNSP_7ScaleInE1ELSS_1EEEEEENS4_6LayoutINS5_IJNSA_ILi2EEESB_SB_EEENS5_IJSB_NSA_ILi0EEESY_EEEEENS5_IJNS4_10UnderscoreES11_S11_EEEEENS4_23SM90_TMA_LOAD_MULTICASTENS4_14ComposedLayoutINS4_7SwizzleILi3ELi4ELi3EEENS4_18smem_ptr_flag_bitsILi16EEENSV_INS5_IJSH_NSA_ILi8EEEEEENS5_IJSB_SH_EEEEEEEvNS4_8identityENS4_13SM90_TMA_LOADENS15_IS17_S19_NSV_INS5_IJS1A_SH_EEENS5_IJSH_SB_EEEEEEEvS1F_EENS_8epilogue10collective6detail29Sm90TmaWarpSpecializedAdapterINS1N_15DefaultEpilogueISJ_SL_SL_NS1M_6thread17LinearCombinationISJ_Li1EffLNS1R_9ScaleType4KindE0ELNS_15FloatRoundStyleE2ESJ_EENS1_15EpilogueDefaultEEEEEvvEEEEvNT_6ParamsE)
        /*0008*/ 	.word	0x000000a8


	//----- nvinfo : EIATTR_FRAME_SIZE
	.align		4
.L_15:
        /*000c*/ 	.byte	0x04, 0x11
        /*000e*/ 	.short	(.L_17 - .L_16)
	.align		4
.L_16:
        /*0010*/ 	.word	index@(_ZN7cutlass13device_kernelINS_4gemm6kernel13GemmUniversalIN4cute5tupleIJiiiiEEENS1_10collective13CollectiveMmaINS1_34MainloopSm90TmaGmmaWarpSpecializedILi7ENS5_IJNS4_1CILi1EEENSA_ILi4EEESB_EEENS1_35KernelTmaWarpSpecializedCooperativeEEENS5_IJNSA_ILi128EEESG_NSA_ILi64EEEEEENS_6half_tENS5_IJSB_llEEESJ_NS5_IJlSB_lEEENS4_8TiledMMAINS4_8MMA_AtomIJNS4_4SM904GMMA26MMA_64x128x16_F32F16F16_SSILNSP_5MajorE1ELSR_0ELNSP_7ScaleInE1ELSS_1EEEEEENS4_6LayoutINS5_IJNSA_ILi2EEESB_SB_EEENS5_IJSB_NSA_ILi0EEESY_EEEEENS5_IJNS4_10UnderscoreES11_S11_EEEEENS4_23SM90_TMA_LOAD_MULTICASTENS4_14ComposedLayoutINS4_7SwizzleILi3ELi4ELi3EEENS4_18smem_ptr_flag_bitsILi16EEENSV_INS5_IJSH_NSA_ILi8EEEEEENS5_IJSB_SH_EEEEEEEvNS4_8identityENS4_13SM90_TMA_LOADENS15_IS17_S19_NSV_INS5_IJS1A_SH_EEENS5_IJSH_SB_EEEEEEEvS1F_EENS_8epilogue10collective6detail29Sm90TmaWarpSpecializedAdapterINS1N_15DefaultEpilogueISJ_SL_SL_NS1M_6thread17LinearCombinationISJ_Li1EffLNS1R_9ScaleType4KindE0ELNS_15FloatRoundStyleE2ESJ_EENS1_15EpilogueDefaultEEEEEvvEEEEvNT_6ParamsE)
        /*0014*/ 	.word	0x00000000


	//----- nvinfo : EIATTR_MIN_STACK_SIZE
	.align		4
.L_17:
        /*0018*/ 	.byte	0x04, 0x12
        /*001a*/ 	.short	(.L_19 - .L_18)
	.align		4
.L_18:
        /*001c*/ 	.word	index@(_ZN7cutlass13device_kernelINS_4gemm6kernel13GemmUniversalIN4cute5tupleIJiiiiEEENS1_10collective13CollectiveMmaINS1_34MainloopSm90TmaGmmaWarpSpecializedILi7ENS5_IJNS4_1CILi1EEENSA_ILi4EEESB_EEENS1_35KernelTmaWarpSpecializedCooperativeEEENS5_IJNSA_ILi128EEESG_NSA_ILi64EEEEEENS_6half_tENS5_IJSB_llEEESJ_NS5_IJlSB_lEEENS4_8TiledMMAINS4_8MMA_AtomIJNS4_4SM904GMMA26MMA_64x128x16_F32F16F16_SSILNSP_5MajorE1ELSR_0ELNSP_7ScaleInE1ELSS_1EEEEEENS4_6LayoutINS5_IJNSA_ILi2EEESB_SB_EEENS5_IJSB_NSA_ILi0EEESY_EEEEENS5_IJNS4_10UnderscoreES11_S11_EEEEENS4_23SM90_TMA_LOAD_MULTICASTENS4_14ComposedLayoutINS4_7SwizzleILi3ELi4ELi3EEENS4_18smem_ptr_flag_bitsILi16EEENSV_INS5_IJSH_NSA_ILi8EEEEEENS5_IJSB_SH_EEEEEEEvNS4_8identityENS4_13SM90_TMA_LOADENS15_IS17_S19_NSV_INS5_IJS1A_SH_EEENS5_IJSH_SB_EEEEEEEvS1F_EENS_8epilogue10collective6detail29Sm90TmaWarpSpecializedAdapterINS1N_15DefaultEpilogueISJ_SL_SL_NS1M_6thread17LinearCombinationISJ_Li1EffLNS1R_9ScaleType4KindE0ELNS_15FloatRoundStyleE2ESJ_EENS1_15EpilogueDefaultEEEEEvvEEEEvNT_6ParamsE)
        /*0020*/ 	.word	0x00000000
.L_19:


//--------------------- .nv.compat                --------------------------
	.section	.nv.compat,"",@"SHT_CUDA_COMPAT_INFO"
	.align	4
        /*0000*/ 	.byte	0x02, 0x09, 0x01, 0x00, 0x02, 0x02, 0x04, 0x00, 0x02, 0x05, 0x05, 0x00, 0x03, 0x07, 0x01, 0x01
        /*0010*/ 	.byte	0x02, 0x03, 0x01, 0x00, 0x02, 0x06, 0x01, 0x00, 0x04, 0x0b, 0x08, 0x00, 0x00, 0x00, 0x00, 0x00
        /*0020*/ 	.byte	0x00, 0x00, 0x00, 0x00


//--------------------- .nv.info._ZN7cutlass13device_kernelINS_4gemm6kernel13GemmUniversalIN4cute5tupleIJiiiiEEENS1_10collective13CollectiveMmaINS1_34MainloopSm90TmaGmmaWarpSpecializedILi7ENS5_IJNS4_1CILi1EEENSA_ILi4EEESB_EEENS1_35KernelTmaWarpSpecializedCooperativeEEENS5_IJNSA_ILi128EEESG_NSA_ILi64EEEEEENS_6half_tENS5_IJSB_llEEESJ_NS5_IJlSB_lEEENS4_8TiledMMAINS4_8MMA_AtomIJNS4_4SM904GMMA26MMA_64x128x16_F32F16F16_SSILNSP_5MajorE1ELSR_0ELNSP_7ScaleInE1ELSS_1EEEEEENS4_6LayoutINS5_IJNSA_ILi2EEESB_SB_EEENS5_IJSB_NSA_ILi0EEESY_EEEEENS5_IJNS4_10UnderscoreES11_S11_EEEEENS4_23SM90_TMA_LOAD_MULTICASTENS4_14ComposedLayoutINS4_7SwizzleILi3ELi4ELi3EEENS4_18smem_ptr_flag_bitsILi16EEENSV_INS5_IJSH_NSA_ILi8EEEEEENS5_IJSB_SH_EEEEEEEvNS4_8identityENS4_13SM90_TMA_LOADENS15_IS17_S19_NSV_INS5_IJS1A_SH_EEENS5_IJSH_SB_EEEEEEEvS1F_EENS_8epilogue10collective6detail29Sm90TmaWarpSpecializedAdapterINS1N_15DefaultEpilogueISJ_SL_SL_NS1M_6thread17LinearCombinationISJ_Li1EffLNS1R_9ScaleType4KindE0ELNS_15FloatRoundStyleE2ESJ_EENS1_15EpilogueDefaultEEEEEvvEEEEvNT_6ParamsE --------------------------
	.section	.nv.info._ZN7cutlass13device_kernelINS_4gemm6kernel13GemmUniversalIN4cute5tupleIJiiiiEEENS1_10collective13CollectiveMmaINS1_34MainloopSm90TmaGmmaWarpSpecializedILi7ENS5_IJNS4_1CILi1EEENSA_ILi4EEESB_EEENS1_35KernelTmaWarpSpecializedCooperativeEEENS5_IJNSA_ILi128EEESG_NSA_ILi64EEEEEENS_6half_tENS5_IJSB_llEEESJ_NS5_IJlSB_lEEENS4_8TiledMMAINS4_8MMA_AtomIJNS4_4SM904GMMA26MMA_64x128x16_F32F16F16_SSILNSP_5MajorE1ELSR_0ELNSP_7ScaleInE1ELSS_1EEEEEENS4_6LayoutINS5_IJNSA_ILi2EEESB_SB_EEENS5_IJSB_NSA_ILi0EEESY_EEEEENS5_IJNS4_10UnderscoreES11_S11_EEEEENS4_23SM90_TMA_LOAD_MULTICASTENS4_14ComposedLayoutINS4_7SwizzleILi3ELi4ELi3EEENS4_18smem_ptr_flag_bitsILi16EEENSV_INS5_IJSH_NSA_ILi8EEEEEENS5_IJSB_SH_EEEEEEEvNS4_8identityENS4_13SM90_TMA_LOADENS15_IS17_S19_NSV_INS5_IJS1A_SH_EEENS5_IJSH_SB_EEEEEEEvS1F_EENS_8epilogue10collective6detail29Sm90TmaWarpSpecializedAdapterINS1N_15DefaultEpilogueISJ_SL_SL_NS1M_6thread17LinearCombinationISJ_Li1EffLNS1R_9ScaleType4KindE0ELNS_15FloatRoundStyleE2ESJ_EENS1_15EpilogueDefaultEEEEEvvEEEEvNT_6ParamsE,"",@"SHT_CUDA_INFO"
	.sectionflags	@""
	.align	4


	//----- nvinfo : EIATTR_CUDA_API_VERSION
	.align		4
        /*0000*/ 	.byte	0x04, 0x37
        /*0002*/ 	.short	(.L_21 - .L_20)
.L_20:
        /*0004*/ 	.word	0x00000082


	//----- nvinfo : EIATTR_KPARAM_INFO
	.align		4
.L_21:
        /*0008*/ 	.byte	0x04, 0x17
        /*000a*/ 	.short	(.L_23 - .L_22)
.L_22:
        /*000c*/ 	.word	0x00000000
        /*0010*/ 	.short	0x0000
        /*0012*/ 	.short	0x0070
        /*0014*/ 	.byte	0x00, 0xf0, 0x01, 0x10


	//----- nvinfo : EIATTR_SPARSE_MMA_MASK
	.align		4
.L_23:
        /*0018*/ 	.byte	0x03, 0x50
        /*001a*/ 	.short	0x0000


	//----- nvinfo : EIATTR_MAXREG_COUNT
	.align		4
        /*001c*/ 	.byte	0x03, 0x1b
        /*001e*/ 	.short	0x00a8


	//----- nvinfo : EIATTR_NUM_BARRIERS
	.align		4
        /*0020*/ 	.byte	0x02, 0x4c
        /*0022*/ 	.byte	0x01
	.zero		1


	//----- nvinfo : EIATTR_EXTERNS
	.align		4
        /*0024*/ 	.byte	0x04, 0x0f
        /*0026*/ 	.short	(.L_25 - .L_24)


	//   ....[0]....
	.align		4
.L_24:
        /*0028*/ 	.word	index@(__assertfail)


	//----- nvinfo : EIATTR_MERCURY_ISA_VERSION
	.align		4
.L_25:
        /*002c*/ 	.byte	0x03, 0x5f
        /*002e*/ 	.short	0x0101


	//----- nvinfo : EIATTR_INT_WARP_WIDE_INSTR_OFFSETS
	.align		4
        /*0030*/ 	.byte	0x04, 0x31
        /*0032*/ 	.short	(.L_27 - .L_26)


	//   ....[0]....
.L_26:
        /*0034*/ 	.word	0x000004b0


	//   ....[1]....
        /*0038*/ 	.word	0x000004d0


	//   ....[2]....
        /*003c*/ 	.word	0x00000680


	//----- nvinfo : EIATTR_COOP_GROUP_MASK_REGIDS
	.align		4
.L_27:
        /*0040*/ 	.byte	0x04, 0x29
        /*0042*/ 	.short	(.L_29 - .L_28)


	//   ....[0]....
.L_28:
        /*0044*/ 	.word	0xffffffff


	//   ....[1]....
        /*0048*/ 	.word	0xffffffff


	//   ....[2]....
        /*004c*/ 	.word	0xffffffff


	//   ....[3]....
        /*0050*/ 	.word	0xffffffff


	//   ....[4]....
        /*0054*/ 	.word	0xffffffff


	//   ....[5]....
        /*0058*/ 	.word	0xffffffff


	//----- nvinfo : EIATTR_COOP_GROUP_INSTR_OFFSETS
	.align		4
.L_29:
        /*005c*/ 	.byte	0x04, 0x28
        /*005e*/ 	.short	(.L_31 - .L_30)


	//   ....[0]....
.L_30:
        /*0060*/ 	.word	0x00000060


	//   ....[1]....
        /*0064*/ 	.word	0x00000070


	//   ....[2]....
        /*0068*/ 	.word	0x00000130


	//   ....[3]....
        /*006c*/ 	.word	0x00000320


	//   ....[4]....
        /*0070*/ 	.word	0x000007f0


	//   ....[5]....
        /*0074*/ 	.word	0x00001470


	//----- nvinfo : EIATTR_REG_RECONFIG
	.align		4
.L_31:
        /*0078*/ 	.byte	0x01, 0x54
	.zero		2


	//----- nvinfo : EIATTR_SYSCALL_OFFSETS
	.align		4
        /*007c*/ 	.byte	0x04, 0x46
        /*007e*/ 	.short	(.L_33 - .L_32)


	//   ....[0]....
.L_32:
        /*0080*/ 	.word	0x00001650


	//----- nvinfo : EIATTR_MBARRIER_INSTR_OFFSETS
	.align		4
.L_33:
        /*0084*/ 	.byte	0x04, 0x39
        /*0086*/ 	.short	(.L_35 - .L_34)


	//   ....[0]....
.L_34:
        /*0088*/ 	.word	0x00000230
        /*008c*/ 	.word	0x000000ff
        /*0090*/ 	.word	0x00000000
        /*0094*/ 	.short	0x0100
        /*0096*/ 	.byte	0x08
	.zero		1


	//   ....[1]....
        /*0098*/ 	.word	0x00000240
        /*009c*/ 	.word	0x000000ff
        /*00a0*/ 	.word	0x00000038
        /*00a4*/ 	.short	0x0100
        /*00a6*/ 	.byte	0x08
	.zero		1


	//   ....[2]....
        /*00a8*/ 	.word	0x00000250
        /*00ac*/ 	.word	0x000000ff
        /*00b0*/ 	.word	0x00000008
        /*00b4*/ 	.short	0x0100
        /*00b6*/ 	.byte	0x08
	.zero		1


	//   ....[3]....
        /*00b8*/ 	.word	0x00000260
        /*00bc*/ 	.word	0x000000ff
        /*00c0*/ 	.word	0x00000040
        /*00c4*/ 	.short	0x0100
        /*00c6*/ 	.byte	0x08
	.zero		1


	//   ....[4]....
        /*00c8*/ 	.word	0x00000270
        /*00cc*/ 	.word	0x000000ff
        /*00d0*/ 	.word	0x00000010
        /*00d4*/ 	.short	0x0100
        /*00d6*/ 	.byte	0x08
	.zero		1


	//   ....[5]....
        /*00d8*/ 	.word	0x00000280
        /*00dc*/ 	.word	0x000000ff
        /*00e0*/ 	.word	0x00000048
        /*00e4*/ 	.short	0x0100
        /*00e6*/ 	.byte	0x08
	.zero		1


	//   ....[6]....
        /*00e8*/ 	.word	0x00000290
        /*00ec*/ 	.word	0x000000ff
        /*00f0*/ 	.word	0x00000018
        /*00f4*/ 	.short	0x0100
        /*00f6*/ 	.byte	0x08
	.zero		1


	//   ....[7]....
        /*00f8*/ 	.word	0x000002a0
        /*00fc*/ 	.word	0x000000ff
        /*0100*/ 	.word	0x00000050
        /*0104*/ 	.short	0x0100
        /*0106*/ 	.byte	0x08
	.zero		1


	//   ....[8]....
        /*0108*/ 	.word	0x000002b0
        /*010c*/ 	.word	0x000000ff
        /*0110*/ 	.word	0x00000020
        /*0114*/ 	.short	0x0100
        /*0116*/ 	.byte	0x08
	.zero		1


	//   ....[9]....
        /*0118*/ 	.word	0x000002c0
        /*011c*/ 	.word	0x000000ff
        /*0120*/ 	.word	0x00000058
        /*0124*/ 	.short	0x0100
        /*0126*/ 	.byte	0x08
	.zero		1


	//   ....[10]....
        /*0128*/ 	.word	0x000002d0
        /*012c*/ 	.word	0x000000ff
        /*0130*/ 	.word	0x00000028
        /*0134*/ 	.short	0x0100
        /*0136*/ 	.byte	0x08
	.zero		1


	//   ....[11]....
        /*0138*/ 	.word	0x000002e0
        /*013c*/ 	.word	0x000000ff
        /*0140*/ 	.word	0x00000060
        /*0144*/ 	.short	0x0100
        /*0146*/ 	.byte	0x08
	.zero		1


	//   ....[12]....
        /*0148*/ 	.word	0x000002f0
        /*014c*/ 	.word	0x000000ff
        /*0150*/ 	.word	0x00000030
        /*0154*/ 	.short	0x0100
        /*0156*/ 	.byte	0x08
	.zero		1


	//   ....[13]....
        /*0158*/ 	.word	0x00000300
        /*015c*/ 	.word	0x000000ff
        /*0160*/ 	.word	0x00000068
        /*0164*/ 	.short	0x0100
        /*0166*/ 	.byte	0x08
	.zero		1


	//   ....[14]....
        /*0168*/ 	.word	0x00000710
        /*016c*/ 	.word	0x000000ff
        /*0170*/ 	.word	0x00000080
        /*0174*/ 	.short	0x0100
        /*0176*/ 	.byte	0x06
	.zero		1


	//   ....[15]....
        /*0178*/ 	.word	0x000007a0
        /*017c*/ 	.word	0x000000ff
        /*0180*/ 	.word	0x00000088
        /*0184*/ 	.short	0x0100
        /*0186*/ 	.byte	0x06
	.zero		1


	//   ....[16]....
        /*0188*/ 	.word	0x00001710
        /*018c*/ 	.word	0x00000003
        /*0190*/ 	.word	0x00000000
        /*0194*/ 	.short	0x010a
        /*0196*/ 	.byte	0x3f
	.zero		1


	//   ....[17]....
        /*0198*/ 	.word	0x00001770
        /*019c*/ 	.word	0x00000003
        /*01a0*/ 	.word	0x00000000
        /*01a4*/ 	.short	0x010a
        /*01a6*/ 	.byte	0x3f
	.zero		1


	//   ....[18]....
        /*01a8*/ 	.word	0x00001af0
        /*01ac*/ 	.word	0x00000005
        /*01b0*/ 	.word	0x00000000
        /*01b4*/ 	.short	0x010a
        /*01b6*/ 	.byte	0x3f
	.zero		1


	//   ....[19]....
        /*01b8*/ 	.word	0x00001b30
        /*01bc*/ 	.word	0x00000005
        /*01c0*/ 	.word	0x00000000
        /*01c4*/ 	.short	0x010a
        /*01c6*/ 	.byte	0x3f
	.zero		1


	//   ....[20]....
        /*01c8*/ 	.word	0x00001d90
        /*01cc*/ 	.word	0x00000004
        /*01d0*/ 	.word	0x00000000
        /*01d4*/ 	.short	0x0101
        /*01d6*/ 	.byte	0x3f
	.zero		1


	//   ....[21]....
        /*01d8*/ 	.word	0x00001fb0
        /*01dc*/ 	.word	0x00000000
        /*01e0*/ 	.word	0x00000000
        /*01e4*/ 	.short	0x0101
        /*01e6*/ 	.byte	0x3f
	.zero		1


	//   ....[22]....
        /*01e8*/ 	.word	0x000070c0
        /*01ec*/ 	.word	0x00000016
        /*01f0*/ 	.word	0x00000038
        /*01f4*/ 	.short	0x010a
        /*01f6*/ 	.byte	0x3f
	.zero		1


	//   ....[23]....
        /*01f8*/ 	.word	0x00007530
        /*01fc*/ 	.word	0x00000006
        /*0200*/ 	.word	0x00000088
        /*0204*/ 	.short	0x0101
        /*0206*/ 	.byte	0x3f
	.zero		1


	//   ....[24]....
        /*0208*/ 	.word	0x00007c20
        /*020c*/ 	.word	0x00000007
        /*0210*/ 	.word	0x00000000
        /*0214*/ 	.short	0x010a
        /*0216*/ 	.byte	0x3f
	.zero		1


	//   ....[25]....
        /*0218*/ 	.word	0x00007ca0
        /*021c*/ 	.word	0x00000008
        /*0220*/ 	.word	0x00000000
        /*0224*/ 	.short	0x010a
        /*0226*/ 	.byte	0x3f
	.zero		1


	//   ....[26]....
        /*0228*/ 	.word	0x00007d30
        /*022c*/ 	.word	0x00000009
        /*0230*/ 	.word	0x00000000
        /*0234*/ 	.short	0x010a
        /*0236*/ 	.byte	0x3f
	.zero		1


	//   ....[27]....
        /*0238*/ 	.word	0x00007dc0
        /*023c*/ 	.word	0x00000008
        /*0240*/ 	.word	0x00000000
        /*0244*/ 	.short	0x010a
        /*0246*/ 	.byte	0x3f
	.zero		1


	//   ....[28]....
        /*0248*/ 	.word	0x00007e50
        /*024c*/ 	.word	0x00000009
        /*0250*/ 	.word	0x00000000
        /*0254*/ 	.short	0x010a
        /*0256*/ 	.byte	0x3f
	.zero		1


	//   ....[29]....
        /*0258*/ 	.word	0x00007ee0
        /*025c*/ 	.word	0x00000006
        /*0260*/ 	.word	0x00000000
        /*0264*/ 	.short	0x010a
        /*0266*/ 	.byte	0x3f
	.zero		1


	//   ....[30]....
        /*0268*/ 	.word	0x00007f70
        /*026c*/ 	.word	0x00000003
        /*0270*/ 	.word	0x00000000
        /*0274*/ 	.short	0x010a
        /*0276*/ 	.byte	0x3f
	.zero		1


	//   ....[31]....
        /*0278*/ 	.word	0x00007fd0
        /*027c*/ 	.word	0x00000003
        /*0280*/ 	.word	0x00000000
        /*0284*/ 	.short	0x010a
        /*0286*/ 	.byte	0x3f
	.zero		1


	//   ....[32]....
        /*0288*/ 	.word	0x00008020
        /*028c*/ 	.word	0x00000005
        /*0290*/ 	.word	0x00000000
        /*0294*/ 	.short	0x010a
        /*0296*/ 	.byte	0x3f
	.zero		1


	//   ....[33]....
        /*0298*/ 	.word	0x000080f0
        /*029c*/ 	.word	0x00000016
        /*02a0*/ 	.word	0x00000038
        /*02a4*/ 	.short	0x010a
        /*02a6*/ 	.byte	0x3f
	.zero		1


	//   ....[34]....
        /*02a8*/ 	.word	0x000081c0
        /*02ac*/ 	.word	0x00000007
        /*02b0*/ 	.word	0x00000000
        /*02b4*/ 	.short	0x010a
        /*02b6*/ 	.byte	0x3f
	.zero		1


	//   ....[35]....
        /*02b8*/ 	.word	0x00008210
        /*02bc*/ 	.word	0x00000008
        /*02c0*/ 	.word	0x00000000
        /*02c4*/ 	.short	0x010a
        /*02c6*/ 	.byte	0x3f
	.zero		1


	//   ....[36]....
        /*02c8*/ 	.word	0x00008260
        /*02cc*/ 	.word	0x00000009
        /*02d0*/ 	.word	0x00000000
        /*02d4*/ 	.short	0x010a
        /*02d6*/ 	.byte	0x3f
	.zero		1


	//   ....[37]....
        /*02d8*/ 	.word	0x000082b0
        /*02dc*/ 	.word	0x00000008
        /*02e0*/ 	.word	0x00000000
        /*02e4*/ 	.short	0x010a
        /*02e6*/ 	.byte	0x3f
	.zero		1


	//   ....[38]....
        /*02e8*/ 	.word	0x00008300
        /*02ec*/ 	.word	0x00000009
        /*02f0*/ 	.word	0x00000000
        /*02f4*/ 	.short	0x010a
        /*02f6*/ 	.byte	0x3f
	.zero		1


	//   ....[39]....
        /*02f8*/ 	.word	0x00008350
        /*02fc*/ 	.word	0x00000006
        /*0300*/ 	.word	0x00000000
        /*0304*/ 	.short	0x010a
        /*0306*/ 	.byte	0x3f
	.zero		1


	//----- nvinfo : EIATTR_NUM_MBARRIERS
	.align		4
.L_35:
        /*0308*/ 	.byte	0x03, 0x38
        /*030a*/ 	.short	0x0010


	//----- nvinfo : EIATTR_EXIT_INSTR_OFFSETS
	.align		4
        /*030c*/ 	.byte	0x04, 0x1c
        /*030e*/ 	.short	(.L_37 - .L_36)


	//   ....[0]....
.L_36:
        /*0310*/ 	.word	0x000009c0


	//   ....[1]....
        /*0314*/ 	.word	0x000011d0


	//   ....[2]....
        /*0318*/ 	.word	0x00006840


	//   ....[3]....
        /*031c*/ 	.word	0x00006da0


	//   ....[4]....
        /*0320*/ 	.word	0x00007fc0


	//----- nvinfo : EIATTR_MAX_THREADS
	.align		4
.L_37:
        /*0324*/ 	.byte	0x04, 0x05
        /*0326*/ 	.short	(.L_39 - .L_38)
.L_38:
        /*0328*/ 	.word	0x00000180
        /*032c*/ 	.word	0x00000001
        /*0330*/ 	.word	0x00000001


	//----- nvinfo : EIATTR_CRS_STACK_SIZE
	.align		4
.L_39:
        /*0334*/ 	.byte	0x04, 0x1e
        /*0336*/ 	.short	(.L_41 - .L_40)
.L_40:
        /*0338*/ 	.word	0x00000000


	//----- nvinfo : EIATTR_CBANK_PARAM_SIZE
	.align		4
.L_41:
        /*033c*/ 	.byte	0x03, 0x19
        /*033e*/ 	.short	0x0470


	//----- nvinfo : EIATTR_PARAM_CBANK
	.align		4
        /*0340*/ 	.byte	0x04, 0x0a
        /*0342*/ 	.short	(.L_43 - .L_42)
	.align		4
.L_42:
        /*0344*/ 	.word	index@(.nv.constant0._ZN7cutlass13device_kernelINS_4gemm6kernel13GemmUniversalIN4cute5tupleIJiiiiEEENS1_10collective13CollectiveMmaINS1_34MainloopSm90TmaGmmaWarpSpecializedILi7ENS5_IJNS4_1CILi1EEENSA_ILi4EEESB_EEENS1_35KernelTmaWarpSpecializedCooperativeEEENS5_IJNSA_ILi128EEESG_NSA_ILi64EEEEEENS_6half_tENS5_IJSB_llEEESJ_NS5_IJlSB_lEEENS4_8TiledMMAINS4_8MMA_AtomIJNS4_4SM904GMMA26MMA_64x128x16_F32F16F16_SSILNSP_5MajorE1ELSR_0ELNSP_7ScaleInE1ELSS_1EEEEEENS4_6LayoutINS5_IJNSA_ILi2EEESB_SB_EEENS5_IJSB_NSA_ILi0EEESY_EEEEENS5_IJNS4_10UnderscoreES11_S11_EEEEENS4_23SM90_TMA_LOAD_MULTICASTENS4_14ComposedLayoutINS4_7SwizzleILi3ELi4ELi3EEENS4_18smem_ptr_flag_bitsILi16EEENSV_INS5_IJSH_NSA_ILi8EEEEEENS5_IJSB_SH_EEEEEEEvNS4_8identityENS4_13SM90_TMA_LOADENS15_IS17_S19_NSV_INS5_IJS1A_SH_EEENS5_IJSH_SB_EEEEEEEvS1F_EENS_8epilogue10collective6detail29Sm90TmaWarpSpecializedAdapterINS1N_15DefaultEpilogueISJ_SL_SL_NS1M_6thread17LinearCombinationISJ_Li1EffLNS1R_9ScaleType4KindE0ELNS_15FloatRoundStyleE2ESJ_EENS1_15EpilogueDefaultEEEEEvvEEEEvNT_6ParamsE)
        /*0348*/ 	.short	0x0210
        /*034a*/ 	.short	0x0470


	//----- nvinfo : EIATTR_SW_WAR
	.align		4
.L_43:
        /*034c*/ 	.byte	0x04, 0x36
        /*034e*/ 	.short	(.L_45 - .L_44)
.L_44:
        /*0350*/ 	.word	0x00000008
.L_45:


//--------------------- .nv.callgraph             --------------------------
	.section	.nv.callgraph,"",@"SHT_CUDA_CALLGRAPH"
	.align	4
	.sectionentsize	8
	.align		4
        /*0000*/ 	.word	0x00000000
	.align		4
        /*0004*/ 	.word	0xffffffff
	.align		4
        /*0008*/ 	.word	index@(_ZN7cutlass13device_kernelINS_4gemm6kernel13GemmUniversalIN4cute5tupleIJiiiiEEENS1_10collective13CollectiveMmaINS1_34MainloopSm90TmaGmmaWarpSpecializedILi7ENS5_IJNS4_1CILi1EEENSA_ILi4EEESB_EEENS1_35KernelTmaWarpSpecializedCooperativeEEENS5_IJNSA_ILi128EEESG_NSA_ILi64EEEEEENS_6half_tENS5_IJSB_llEEESJ_NS5_IJlSB_lEEENS4_8TiledMMAINS4_8MMA_AtomIJNS4_4SM904GMMA26MMA_64x128x16_F32F16F16_SSILNSP_5MajorE1ELSR_0ELNSP_7ScaleInE1ELSS_1EEEEEENS4_6LayoutINS5_IJNSA_ILi2EEESB_SB_EEENS5_IJSB_NSA_ILi0EEESY_EEEEENS5_IJNS4_10UnderscoreES11_S11_EEEEENS4_23SM90_TMA_LOAD_MULTICASTENS4_14ComposedLayoutINS4_7SwizzleILi3ELi4ELi3EEENS4_18smem_ptr_flag_bitsILi16EEENSV_INS5_IJSH_NSA_ILi8EEEEEENS5_IJSB_SH_EEEEEEEvNS4_8identityENS4_13SM90_TMA_LOADENS15_IS17_S19_NSV_INS5_IJS1A_SH_EEENS5_IJSH_SB_EEEEEEEvS1F_EENS_8epilogue10collective6detail29Sm90TmaWarpSpecializedAdapterINS1N_15DefaultEpilogueISJ_SL_SL_NS1M_6thread17LinearCombinationISJ_Li1EffLNS1R_9ScaleType4KindE0ELNS_15FloatRoundStyleE2ESJ_EENS1_15EpilogueDefaultEEEEEvvEEEEvNT_6ParamsE)
	.align		4
        /*000c*/ 	.word	index@(__assertfail)
	.align		4
        /*0010*/ 	.word	0x00000000
	.align		4
        /*0014*/ 	.word	0xfffffffe
	.align		4
        /*0018*/ 	.word	0x00000000
	.align		4
        /*001c*/ 	.word	0xfffffffd
	.align		4
        /*0020*/ 	.word	0x00000000
	.align		4
        /*0024*/ 	.word	0xfffffffc


//--------------------- .nv.constant4             --------------------------
	.section	.nv.constant4,"a",@progbits
	.align	8
	.align		8
.nv.constant4:
        /*0000*/ 	.dword	__assertfail
	.align		8
        /*0008*/ 	.dword	__unnamed_1
	.align		8
        /*0010*/ 	.dword	_ZN40_INTERNAL_2d793f63_4_k_cu_53b95138_259454cuda3std3__45__cpo5beginE
	.align		8
        /*0018*/ 	.dword	_ZN40_INTERNAL_2d793f63_4_k_cu_53b95138_259454cuda3std3__45__cpo3endE
	.align		8
        /*0020*/ 	.dword	_ZN40_INTERNAL_2d793f63_4_k_cu_53b95138_259454cuda3std3__45__cpo6cbeginE
	.align		8
        /*0028*/ 	.dword	_ZN40_INTERNAL_2d793f63_4_k_cu_53b95138_259454cuda3std3__45__cpo4cendE
	.align		8
        /*0030*/ 	.dword	_ZN40_INTERNAL_2d793f63_4_k_cu_53b95138_259454cuda3std3__442_GLOBAL__N__2d793f63_4_k_cu_53b95138_259456ignoreE
	.align		8
        /*0038*/ 	.dword	_ZN40_INTERNAL_2d793f63_4_k_cu_53b95138_259454cuda3std3__419piecewise_constructE
	.align		8
        /*0040*/ 	.dword	_ZN40_INTERNAL_2d793f63_4_k_cu_53b95138_259454cuda3std3__48in_placeE
	.align		8
        /*0048*/ 	.dword	_ZN40_INTERNAL_2d793f63_4_k_cu_53b95138_259454cuda3std6ranges3__45__cpo4swapE
	.align		8
        /*0050*/ 	.dword	_ZN40_INTERNAL_2d793f63_4_k_cu_53b95138_259454cuda3std6ranges3__45__cpo9iter_moveE
	.align		8
        /*0058*/ 	.dword	_ZN40_INTERNAL_2d793f63_4_k_cu_53b95138_259454cute7productE
	.align		8
        /*0060*/ 	.dword	_ZN40_INTERNAL_2d793f63_4_k_cu_53b95138_259454cute1_E
	.align		8
        /*0068*/ 	.dword	$str$22
	.align		8
        /*0070*/ 	.dword	$str$23


//--------------------- .text._ZN7cutlass13device_kernelINS_4gemm6kernel13GemmUniversalIN4cute5tupleIJiiiiEEENS1_10collective13CollectiveMmaINS1_34MainloopSm90TmaGmmaWarpSpecializedILi7ENS5_IJNS4_1CILi1EEENSA_ILi4EEESB_EEENS1_35KernelTmaWarpSpecializedCooperativeEEENS5_IJNSA_ILi128EEESG_NSA_ILi64EEEEEENS_6half_tENS5_IJSB_llEEESJ_NS5_IJlSB_lEEENS4_8TiledMMAINS4_8MMA_AtomIJNS4_4SM904GMMA26MMA_64x128x16_F32F16F16_SSILNSP_5MajorE1ELSR_0ELNSP_7ScaleInE1ELSS_1EEEEEENS4_6LayoutINS5_IJNSA_ILi2EEESB_SB_EEENS5_IJSB_NSA_ILi0EEESY_EEEEENS5_IJNS4_10UnderscoreES11_S11_EEEEENS4_23SM90_TMA_LOAD_MULTICASTENS4_14ComposedLayoutINS4_7SwizzleILi3ELi4ELi3EEENS4_18smem_ptr_flag_bitsILi16EEENSV_INS5_IJSH_NSA_ILi8EEEEEENS5_IJSB_SH_EEEEEEEvNS4_8identityENS4_13SM90_TMA_LOADENS15_IS17_S19_NSV_INS5_IJS1A_SH_EEENS5_IJSH_SB_EEEEEEEvS1F_EENS_8epilogue10collective6detail29Sm90TmaWarpSpecializedAdapterINS1N_15DefaultEpilogueISJ_SL_SL_NS1M_6thread17LinearCombinationISJ_Li1EffLNS1R_9ScaleType4KindE0ELNS_15FloatRoundStyleE2ESJ_EENS1_15EpilogueDefaultEEEEEvvEEEEvNT_6ParamsE --------------------------
	.section	.text._ZN7cutlass13device_kernelINS_4gemm6kernel13GemmUniversalIN4cute5tupleIJiiiiEEENS1_10collective13CollectiveMmaINS1_34MainloopSm90TmaGmmaWarpSpecializedILi7ENS5_IJNS4_1CILi1EEENSA_ILi4EEESB_EEENS1_35KernelTmaWarpSpecializedCooperativeEEENS5_IJNSA_ILi128EEESG_NSA_ILi64EEEEEENS_6half_tENS5_IJSB_llEEESJ_NS5_IJlSB_lEEENS4_8TiledMMAINS4_8MMA_AtomIJNS4_4SM904GMMA26MMA_64x128x16_F32F16F16_SSILNSP_5MajorE1ELSR_0ELNSP_7ScaleInE1ELSS_1EEEEEENS4_6LayoutINS5_IJNSA_ILi2EEESB_SB_EEENS5_IJSB_NSA_ILi0EEESY_EEEEENS5_IJNS4_10UnderscoreES11_S11_EEEEENS4_23SM90_TMA_LOAD_MULTICASTENS4_14ComposedLayoutINS4_7SwizzleILi3ELi4ELi3EEENS4_18smem_ptr_flag_bitsILi16EEENSV_INS5_IJSH_NSA_ILi8EEEEEENS5_IJSB_SH_EEEEEEEvNS4_8identityENS4_13SM90_TMA_LOADENS15_IS17_S19_NSV_INS5_IJS1A_SH_EEENS5_IJSH_SB_EEEEEEEvS1F_EENS_8epilogue10collective6detail29Sm90TmaWarpSpecializedAdapterINS1N_15DefaultEpilogueISJ_SL_SL_NS1M_6thread17LinearCombinationISJ_Li1EffLNS1R_9ScaleType4KindE0ELNS_15FloatRoundStyleE2ESJ_EENS1_15EpilogueDefaultEEEEEvvEEEEvNT_6ParamsE,"ax",@progbits
	.align	128
.text._ZN7cutlass13device_kernelINS_4gemm6kernel13GemmUniversalIN4cute5tupleIJiiiiEEENS1_10collective13CollectiveMmaINS1_34MainloopSm90TmaGmmaWarpSpecializedILi7ENS5_IJNS4_1CILi1EEENSA_ILi4EEESB_EEENS1_35KernelTmaWarpSpecializedCooperativeEEENS5_IJNSA_ILi128EEESG_NSA_ILi64EEEEEENS_6half_tENS5_IJSB_llEEESJ_NS5_IJlSB_lEEENS4_8TiledMMAINS4_8MMA_AtomIJNS4_4SM904GMMA26MMA_64x128x16_F32F16F16_SSILNSP_5MajorE1ELSR_0ELNSP_7ScaleInE1ELSS_1EEEEEENS4_6LayoutINS5_IJNSA_ILi2EEESB_SB_EEENS5_IJSB_NSA_ILi0EEESY_EEEEENS5_IJNS4_10UnderscoreES11_S11_EEEEENS4_23SM90_TMA_LOAD_MULTICASTENS4_14ComposedLayoutINS4_7SwizzleILi3ELi4ELi3EEENS4_18smem_ptr_flag_bitsILi16EEENSV_INS5_IJSH_NSA_ILi8EEEEEENS5_IJSB_SH_EEEEEEEvNS4_8identityENS4_13SM90_TMA_LOADENS15_IS17_S19_NSV_INS5_IJS1A_SH_EEENS5_IJSH_SB_EEEEEEEvS1F_EENS_8epilogue10collective6detail29Sm90TmaWarpSpecializedAdapterINS1N_15DefaultEpilogueISJ_SL_SL_NS1M_6thread17LinearCombinationISJ_Li1EffLNS1R_9ScaleType4KindE0ELNS_15FloatRoundStyleE2ESJ_EENS1_15EpilogueDefaultEEEEEvvEEEEvNT_6ParamsE:
        .type           _ZN7cutlass13device_kernelINS_4gemm6kernel13GemmUniversalIN4cute5tupleIJiiiiEEENS1_10collective13CollectiveMmaINS1_34MainloopSm90TmaGmmaWarpSpecializedILi7ENS5_IJNS4_1CILi1EEENSA_ILi4EEESB_EEENS1_35KernelTmaWarpSpecializedCooperativeEEENS5_IJNSA_ILi128EEESG_NSA_ILi64EEEEEENS_6half_tENS5_IJSB_llEEESJ_NS5_IJlSB_lEEENS4_8TiledMMAINS4_8MMA_AtomIJNS4_4SM904GMMA26MMA_64x128x16_F32F16F16_SSILNSP_5MajorE1ELSR_0ELNSP_7ScaleInE1ELSS_1EEEEEENS4_6LayoutINS5_IJNSA_ILi2EEESB_SB_EEENS5_IJSB_NSA_ILi0EEESY_EEEEENS5_IJNS4_10UnderscoreES11_S11_EEEEENS4_23SM90_TMA_LOAD_MULTICASTENS4_14ComposedLayoutINS4_7SwizzleILi3ELi4ELi3EEENS4_18smem_ptr_flag_bitsILi16EEENSV_INS5_IJSH_NSA_ILi8EEEEEENS5_IJSB_SH_EEEEEEEvNS4_8identityENS4_13SM90_TMA_LOADENS15_IS17_S19_NSV_INS5_IJS1A_SH_EEENS5_IJSH_SB_EEEEEEEvS1F_EENS_8epilogue10collective6detail29Sm90TmaWarpSpecializedAdapterINS1N_15DefaultEpilogueISJ_SL_SL_NS1M_6thread17LinearCombinationISJ_Li1EffLNS1R_9ScaleType4KindE0ELNS_15FloatRoundStyleE2ESJ_EENS1_15EpilogueDefaultEEEEEvvEEEEvNT_6ParamsE,@function
        .size           _ZN7cutlass13device_kernelINS_4gemm6kernel13GemmUniversalIN4cute5tupleIJiiiiEEENS1_10collective13CollectiveMmaINS1_34MainloopSm90TmaGmmaWarpSpecializedILi7ENS5_IJNS4_1CILi1EEENSA_ILi4EEESB_EEENS1_35KernelTmaWarpSpecializedCooperativeEEENS5_IJNSA_ILi128EEESG_NSA_ILi64EEEEEENS_6half_tENS5_IJSB_llEEESJ_NS5_IJlSB_lEEENS4_8TiledMMAINS4_8MMA_AtomIJNS4_4SM904GMMA26MMA_64x128x16_F32F16F16_SSILNSP_5MajorE1ELSR_0ELNSP_7ScaleInE1ELSS_1EEEEEENS4_6LayoutINS5_IJNSA_ILi2EEESB_SB_EEENS5_IJSB_NSA_ILi0EEESY_EEEEENS5_IJNS4_10UnderscoreES11_S11_EEEEENS4_23SM90_TMA_LOAD_MULTICASTENS4_14ComposedLayoutINS4_7SwizzleILi3ELi4ELi3EEENS4_18smem_ptr_flag_bitsILi16EEENSV_INS5_IJSH_NSA_ILi8EEEEEENS5_IJSB_SH_EEEEEEEvNS4_8identityENS4_13SM90_TMA_LOADENS15_IS17_S19_NSV_INS5_IJS1A_SH_EEENS5_IJSH_SB_EEEEEEEvS1F_EENS_8epilogue10collective6detail29Sm90TmaWarpSpecializedAdapterINS1N_15DefaultEpilogueISJ_SL_SL_NS1M_6thread17LinearCombinationISJ_Li1EffLNS1R_9ScaleType4KindE0ELNS_15FloatRoundStyleE2ESJ_EENS1_15EpilogueDefaultEEEEEvvEEEEvNT_6ParamsE,(.L_x_205 - _ZN7cutlass13device_kernelINS_4gemm6kernel13GemmUniversalIN4cute5tupleIJiiiiEEENS1_10collective13CollectiveMmaINS1_34MainloopSm90TmaGmmaWarpSpecializedILi7ENS5_IJNS4_1CILi1EEENSA_ILi4EEESB_EEENS1_35KernelTmaWarpSpecializedCooperativeEEENS5_IJNSA_ILi128EEESG_NSA_ILi64EEEEEENS_6half_tENS5_IJSB_llEEESJ_NS5_IJlSB_lEEENS4_8TiledMMAINS4_8MMA_AtomIJNS4_4SM904GMMA26MMA_64x128x16_F32F16F16_SSILNSP_5MajorE1ELSR_0ELNSP_7ScaleInE1ELSS_1EEEEEENS4_6LayoutINS5_IJNSA_ILi2EEESB_SB_EEENS5_IJSB_NSA_ILi0EEESY_EEEEENS5_IJNS4_10UnderscoreES11_S11_EEEEENS4_23SM90_TMA_LOAD_MULTICASTENS4_14ComposedLayoutINS4_7SwizzleILi3ELi4ELi3EEENS4_18smem_ptr_flag_bitsILi16EEENSV_INS5_IJSH_NSA_ILi8EEEEEENS5_IJSB_SH_EEEEEEEvNS4_8identityENS4_13SM90_TMA_LOADENS15_IS17_S19_NSV_INS5_IJS1A_SH_EEENS5_IJSH_SB_EEEEEEEvS1F_EENS_8epilogue10collective6detail29Sm90TmaWarpSpecializedAdapterINS1N_15DefaultEpilogueISJ_SL_SL_NS1M_6thread17LinearCombinationISJ_Li1EffLNS1R_9ScaleType4KindE0ELNS_15FloatRoundStyleE2ESJ_EENS1_15EpilogueDefaultEEEEEvvEEEEvNT_6ParamsE)
        .other          _ZN7cutlass13device_kernelINS_4gemm6kernel13GemmUniversalIN4cute5tupleIJiiiiEEENS1_10collective13CollectiveMmaINS1_34MainloopSm90TmaGmmaWarpSpecializedILi7ENS5_IJNS4_1CILi1EEENSA_ILi4EEESB_EEENS1_35KernelTmaWarpSpecializedCooperativeEEENS5_IJNSA_ILi128EEESG_NSA_ILi64EEEEEENS_6half_tENS5_IJSB_llEEESJ_NS5_IJlSB_lEEENS4_8TiledMMAINS4_8MMA_AtomIJNS4_4SM904GMMA26MMA_64x128x16_F32F16F16_SSILNSP_5MajorE1ELSR_0ELNSP_7ScaleInE1ELSS_1EEEEEENS4_6LayoutINS5_IJNSA_ILi2EEESB_SB_EEENS5_IJSB_NSA_ILi0EEESY_EEEEENS5_IJNS4_10UnderscoreES11_S11_EEEEENS4_23SM90_TMA_LOAD_MULTICASTENS4_14ComposedLayoutINS4_7SwizzleILi3ELi4ELi3EEENS4_18smem_ptr_flag_bitsILi16EEENSV_INS5_IJSH_NSA_ILi8EEEEEENS5_IJSB_SH_EEEEEEEvNS4_8identityENS4_13SM90_TMA_LOADENS15_IS17_S19_NSV_INS5_IJS1A_SH_EEENS5_IJSH_SB_EEEEEEEvS1F_EENS_8epilogue10collective6detail29Sm90TmaWarpSpecializedAdapterINS1N_15DefaultEpilogueISJ_SL_SL_NS1M_6thread17LinearCombinationISJ_Li1EffLNS1R_9ScaleType4KindE0ELNS_15FloatRoundStyleE2ESJ_EENS1_15EpilogueDefaultEEEEEvvEEEEvNT_6ParamsE,@"STO_CUDA_ENTRY STV_DEFAULT"
_ZN7cutlass13device_kernelINS_4gemm6kernel13GemmUniversalIN4cute5tupleIJiiiiEEENS1_10collective13CollectiveMmaINS1_34MainloopSm90TmaGmmaWarpSpecializedILi7ENS5_IJNS4_1CILi1EEENSA_ILi4EEESB_EEENS1_35KernelTmaWarpSpecializedCooperativeEEENS5_IJNSA_ILi128EEESG_NSA_ILi64EEEEEENS_6half_tENS5_IJSB_llEEESJ_NS5_IJlSB_lEEENS4_8TiledMMAINS4_8MMA_AtomIJNS4_4SM904GMMA26MMA_64x128x16_F32F16F16_SSILNSP_5MajorE1ELSR_0ELNSP_7ScaleInE1ELSS_1EEEEEENS4_6LayoutINS5_IJNSA_ILi2EEESB_SB_EEENS5_IJSB_NSA_ILi0EEESY_EEEEENS5_IJNS4_10UnderscoreES11_S11_EEEEENS4_23SM90_TMA_LOAD_MULTICASTENS4_14ComposedLayoutINS4_7SwizzleILi3ELi4ELi3EEENS4_18smem_ptr_flag_bitsILi16EEENSV_INS5_IJSH_NSA_ILi8EEEEEENS5_IJSB_SH_EEEEEEEvNS4_8identityENS4_13SM90_TMA_LOADENS15_IS17_S19_NSV_INS5_IJS1A_SH_EEENS5_IJSH_SB_EEEEEEEvS1F_EENS_8epilogue10collective6detail29Sm90TmaWarpSpecializedAdapterINS1N_15DefaultEpilogueISJ_SL_SL_NS1M_6thread17LinearCombinationISJ_Li1EffLNS1R_9ScaleType4KindE0ELNS_15FloatRoundStyleE2ESJ_EENS1_15EpilogueDefaultEEEEEvvEEEEvNT_6ParamsE:
[----:B------:R-:W0:Y:S01]  /*0000*/  LDC R1, c[0x0][0x28] ;  /* 0x00000a00ff017b82 */ /* 0x000e220000000800 */
[----:B------:R-:W1:Y:S01]  /*0010*/  S2R R94, SR_TID.X ;  /* 0x00000000005e7919 */ /* 0x000e620000002100 */
[----:B------:R-:W-:Y:S01]  /*0020*/  ELECT P0, URZ, PT ;  /* 0x00000000003f782f */ /* 0x000fe20003800000 */
[----:B------:R-:W-:Y:S01]  /*0030*/  BSSY B0, `(.L_x_0) ;  /* 0x000000f000007945 */ /* 0x000fe20003800000 */
[--C-:B-1----:R-:W-:Y:S02]  /*0040*/  SHF.R.U32.HI R0, RZ, 0x5, R94.reuse ;  /* 0x00000005ff007819 */ /* 0x102fe4000001165e */
[----:B------:R-:W-:-:S03]  /*0050*/  SHF.R.U32.HI R14, RZ, 0x7, R94 ;  /* 0x00000007ff0e7819 */ /* 0x000fc6000001165e */
[----:B------:R-:W1:Y:S04]  /*0060*/  SHFL.IDX PT, R3, R0, RZ, 0x1f ;  /* 0x00001fff00037589 */ /* 0x000e6800000e0000 */
[----:B------:R2:W3:Y:S01]  /*0070*/  SHFL.IDX PT, R2, R14, RZ, 0x1f ;  /* 0x00001fff0e027589 */ /* 0x0004e200000e0000 */
[----:B-1----:R-:W-:-:S13]  /*0080*/  ISETP.NE.OR P0, PT, R3, RZ, !P0 ;  /* 0x000000ff0300720c */ /* 0x002fda0004705670 */
[----:B0-23--:R-:W-:Y:S05]  /*0090*/  @P0 BRA `(.L_x_1) ;  /* 0x0000000000200947 */ /* 0x00dfea0003800000 */
[----:B------:R-:W-:Y:S02]  /*00a0*/  ULDC.64 UR4, c[0x0][0x198] ;  /* 0x0000660000047ab9 */ /* 0x000fe40000000a00 */
[----:B------:R-:W-:Y:S02]  /*00b0*/  UIADD3 UR6, UP0, UR4, 0xf0, URZ ;  /* 0x000000f004067890 */ /* 0x000fe4000ff1e03f */
[----:B------:R-:W-:Y:S02]  /*00c0*/  UIADD3 UR4, UP1, UR4, 0x1f0, URZ ;  /* 0x000001f004047890 */ /* 0x000fe4000ff3e03f */
[----:B------:R-:W-:Y:S02]  /*00d0*/  UIADD3.X UR7, URZ, UR5, URZ, UP0, !UPT ;  /* 0x000000053f077290 */ /* 0x000fe400087fe43f */
[----:B------:R-:W-:-:S07]  /*00e0*/  UIADD3.X UR5, URZ, UR5, URZ, UP1, !UPT ;  /* 0x000000053f057290 */ /* 0x000fce0008ffe43f */
[----:B------:R0:W-:Y:S02]  /*00f0*/  UTMACCTL.PF [UR6] ;  /* 0x00000000060079b9 */ /* 0x0001e40008040000 */
[----:B------:R0:W-:Y:S02]  /*0100*/  UTMACCTL.PF [UR4] ;  /* 0x00000000040079b9 */ /* 0x0001e40008040000 */
[----:B0-----:R-:W-:Y:S01]  /*0110*/  NOP ;  /* 0x0000000000007918 */ /* 0x001fe20000000000 */
.L_x_1:
[----:B------:R-:W-:Y:S05]  /*0120*/  BSYNC B0 ;  /* 0x0000000000007941 */ /* 0x000fea0003800000 */
.L_x_0:
[----:B------:R-:W0:Y:S02]  /*0130*/  SHFL.IDX PT, R5, R0, RZ, 0x1f ;  /* 0x00001fff00057589 */ /* 0x000e2400000e0000 */
[----:B0-----:R-:W-:-:S13]  /*0140*/  ISETP.NE.AND P0, PT, R5, RZ, PT ;  /* 0x000000ff0500720c */ /* 0x001fda0003f05270 */
[----:B------:R-:W-:Y:S05]  /*0150*/  @P0 BRA `(.L_x_2) ;  /* 0x0000000000700947 */ /* 0x000fea0003800000 */
[----:B------:R-:W0:Y:S01]  /*0160*/  S2UR UR8, SR_CgaCtaId ;  /* 0x00000000000879c3 */ /* 0x000e220000008800 */
[----:B------:R-:W-:Y:S01]  /*0170*/  UMOV UR4, 0x400 ;  /* 0x0000040000047882 */ /* 0x000fe20000000000 */
[----:B------:R-:W-:Y:S01]  /*0180*/  UMOV UR5, 0x1 ;  /* 0x0000000100057882 */ /* 0x000fe20000000000 */
[----:B------:R-:W-:Y:S01]  /*0190*/  UMOV UR6, 0x8 ;  /* 0x0000000800067882 */ /* 0x000fe20000000000 */
[----:B------:R-:W-:Y:S01]  /*01a0*/  ELECT P0, URZ, PT ;  /* 0x00000000003f782f */ /* 0x000fe20003800000 */
[----:B------:R-:W-:-:S04]  /*01b0*/  UIADD3 UR6, -UR6, 0x100000, URZ ;  /* 0x0010000006067890 */ /* 0x000fc8000fffe13f */
[----:B------:R-:W-:Y:S02]  /*01c0*/  USHF.L.U32 UR7, UR6, 0xb, URZ ;  /* 0x0000000b06077899 */ /* 0x000fe4000800063f */
[----:B------:R-:W-:Y:S02]  /*01d0*/  USHF.L.U32 UR6, UR6, 0x1, URZ ;  /* 0x0000000106067899 */ /* 0x000fe4000800063f */
[----:B0-----:R-:W-:Y:S02]  /*01e0*/  ULEA UR8, UR8, UR4, 0x18 ;  /* 0x0000000408087291 */ /* 0x001fe4000f8ec03f */
[----:B------:R-:W-:-:S04]  /*01f0*/  UIADD3 UR4, -UR5, 0x100000, URZ ;  /* 0x0010000005047890 */ /* 0x000fc8000fffe13f */
[----:B------:R-:W-:Y:S02]  /*0200*/  USHF.L.U32 UR5, UR4, 0xb, URZ ;  /* 0x0000000b04057899 */ /* 0x000fe4000800063f */
[----:B------:R-:W-:Y:S01]  /*0210*/  USHF.L.U32 UR4, UR4, 0x1, URZ ;  /* 0x0000000104047899 */ /* 0x000fe2000800063f */
[----:B------:R-:W0:Y:S11]  /*0220*/  FENCE.VIEW.ASYNC.S ;  /* 0x00000000000073c6 */ /* 0x000e360000000000 */
[----:B0-----:R0:W1:Y:S01]  /*0230*/  SYNCS.EXCH.64 URZ, [UR8], UR4 ;  /* 0x00000004083f75b2 */ /* 0x0010620008000100 */
[----:B------:R0:W2:Y:S01]  /*0240*/  SYNCS.EXCH.64 URZ, [UR8+0x38], UR6 ;  /* 0x00003806083f75b2 */ /* 0x0000a20008000100 */
[----:B------:R0:W3:Y:S01]  /*0250*/  SYNCS.EXCH.64 URZ, [UR8+0x8], UR4 ;  /* 0x00000804083f75b2 */ /* 0x0000e20008000100 */
[----:B------:R0:W4:Y:S01]  /*0260*/  SYNCS.EXCH.64 URZ, [UR8+0x40], UR6 ;  /* 0x00004006083f75b2 */ /* 0x0001220008000100 */
[----:B------:R0:W0:Y:S01]  /*0270*/  SYNCS.EXCH.64 URZ, [UR8+0x10], UR4 ;  /* 0x00001004083f75b2 */ /* 0x0000220008000100 */
        /* <DEDUP_REMOVED lines=9> */
[----:B------:R-:W-:Y:S01]  /*0310*/  NOP ;  /* 0x0000000000007918 */ /* 0x000fe20000000000 */
.L_x_2:
[----:B------:R-:W5:Y:S01]  /*0320*/  SHFL.IDX PT, R0, R0, RZ, 0x1f ;  /* 0x00001fff00007589 */ /* 0x000f6200000e0000 */
[----:B------:R-:W-:Y:S01]  /*0330*/  SHF.R.S32.HI R7, RZ, 0x1f, R94 ;  /* 0x0000001fff077819 */ /* 0x000fe2000001145e */
[----:B0-----:R-:W0:Y:S01]  /*0340*/  S2UR UR8, SR_CTAID.X ;  /* 0x00000000000879c3 */ /* 0x001e220000002500 */
[----:B------:R-:W-:Y:S01]  /*0350*/  ELECT P0, URZ, PT ;  /* 0x00000000003f782f */ /* 0x000fe20003800000 */
[----:B------:R-:W1:Y:S01]  /*0360*/  S2R R4, SR_CTAID.Y ;  /* 0x0000000000047919 */ /* 0x000e620000002600 */
[----:B------:R-:W-:Y:S01]  /*0370*/  LEA.HI R7, R7, R94, RZ, 0x7 ;  /* 0x0000005e07077211 */ /* 0x000fe200078f38ff */
[----:B------:R-:W-:Y:S01]  /*0380*/  ULDC UR4, c[0x0][0x154] ;  /* 0x0000550000047ab9 */ /* 0x000fe20000000800 */
[----:B------:R-:W-:Y:S01]  /*0390*/  SHF.R.S32.HI R8, RZ, 0x1f, R5 ;  /* 0x0000001fff087819 */ /* 0x000fe20000011405 */
[----:B------:R-:W-:Y:S01]  /*03a0*/  NOP ;  /* 0x0000000000007918 */ /* 0x000fe20000000000 */
[----:B------:R-:W-:Y:S01]  /*03b0*/  LOP3.LUT R7, R7, 0xffffff80, RZ, 0xc0, !PT ;  /* 0xffffff8007077812 */ /* 0x000fe200078ec0ff */
[----:B------:R-:W2:Y:S01]  /*03c0*/  LDC R13, c[0x0][0x140] ;  /* 0x00005000ff0d7b82 */ /* 0x000ea20000000800 */
[----:B------:R-:W-:Y:S01]  /*03d0*/  LEA.HI R8, R8, R5, RZ, 0x2 ;  /* 0x0000000508087211 */ /* 0x000fe200078f10ff */
[----:B------:R-:W-:-:S02]  /*03e0*/  NOP ;  /* 0x0000000000007918 */ /* 0x000fc40000000000 */
[----:B------:R-:W-:Y:S01]  /*03f0*/  IMAD.IADD R6, R94, 0x1, -R7 ;  /* 0x000000015e067824 */ /* 0x000fe200078e0a07 */
[----:B------:R-:W-:-:S03]  /*0400*/  LOP3.LUT R10, R8, 0x3ffffffc, RZ, 0xc0, !PT ;  /* 0x3ffffffc080a7812 */ /* 0x000fc600078ec0ff */
[----:B------:R-:W3:Y:S01]  /*0410*/  LDC R11, c[0x0][0x144] ;  /* 0x00005100ff0b7b82 */ /* 0x000ee20000000800 */
[----:B------:R-:W-:Y:S02]  /*0420*/  SHF.R.S32.HI R7, RZ, 0x1f, R6 ;  /* 0x0000001fff077819 */ /* 0x000fe40000011406 */
[----:B------:R-:W-:Y:S02]  /*0430*/  LOP3.LUT P2, RZ, R6, 0x7, RZ, 0xc0, !PT ;  /* 0x0000000706ff7812 */ /* 0x000fe4000784c0ff */
[----:B------:R-:W-:Y:S02]  /*0440*/  LEA.HI R7, R7, R6, RZ, 0x3 ;  /* 0x0000000607077211 */ /* 0x000fe400078f18ff */
[----:B-----5:R-:W-:Y:S02]  /*0450*/  ISETP.NE.OR P0, PT, R0, RZ, !P0 ;  /* 0x000000ff0000720c */ /* 0x020fe40004705670 */
[--C-:B------:R-:W-:Y:S02]  /*0460*/  SHF.R.S32.HI R0, RZ, 0x3, R7.reuse ;  /* 0x00000003ff007819 */ /* 0x100fe40000011407 */
[----:B------:R-:W-:-:S04]  /*0470*/  SHF.R.S32.HI R7, RZ, 0x1f, R7 ;  /* 0x0000001fff077819 */ /* 0x000fc80000011407 */
[----:B------:R-:W-:Y:S02]  /*0480*/  LEA.HI R7, R7, R0, RZ, 0x2 ;  /* 0x0000000007077211 */ /* 0x000fe400078f10ff */
[----:B--2---:R-:W-:Y:S02]  /*0490*/  ISETP.EQ.U32.AND P3, PT, R13, 0x1, PT ;  /* 0x000000010d00780c */ /* 0x004fe40003f62070 */
[----:B-1----:R-:W-:Y:S01]  /*04a0*/  I2FP.F32.U32 R9, R4 ;  /* 0x0000000400097245 */ /* 0x002fe20000201000 */
[----:B------:R-:W-:Y:S01]  /*04b0*/  VOTEU.ALL UP0, P0 ;  /* 0x00000000003f7886 */ /* 0x000fe20000000000 */
[----:B------:R-:W-:Y:S01]  /*04c0*/  LOP3.LUT R7, R7, 0xfffffffc, RZ, 0xc0, !PT ;  /* 0xfffffffc07077812 */ /* 0x000fe200078ec0ff */
[----:B------:R-:W-:Y:S02]  /*04d0*/  VOTEU.ALL UP1, P0 ;  /* 0x00000000003f7886 */ /* 0x000fe40000020000 */
[----:B------:R-:W-:Y:S01]  /*04e0*/  FMUL R12, R9, UR4 ;  /* 0x00000004090c7c20 */ /* 0x000fe20008400000 */
[----:B------:R-:W-:Y:S01]  /*04f0*/  IMAD.IADD R9, R5, 0x1, -R10 ;  /* 0x0000000105097824 */ /* 0x000fe200078e0a0a */
[----:B0-----:R-:W-:Y:S01]  /*0500*/  I2FP.F32.U32 R10, UR8 ;  /* 0x00000008000a7c45 */ /* 0x001fe20008201000 */
[----:B------:R-:W-:Y:S01]  /*0510*/  IMAD.IADD R8, R0, 0x1, -R7 ;  /* 0x0000000100087824 */ /* 0x000fe200078e0a07 */
[----:B------:R-:W0:Y:S01]  /*0520*/  @!UP0 S2UR UR7, SR_CgaCtaId ;  /* 0x00000000000789c3 */ /* 0x000e220000008800 */
[----:B------:R-:W-:Y:S01]  /*0530*/  ULDC UR4, c[0x0][0x150] ;  /* 0x0000540000047ab9 */ /* 0x000fe20000000800 */
[----:B------:R-:W1:Y:S01]  /*0540*/  F2I.U32.TRUNC.NTZ R12, R12 ;  /* 0x0000000c000c7305 */ /* 0x000e62000020f000 */
[----:B------:R-:W-:Y:S01]  /*0550*/  FMUL R10, R10, UR4 ;  /* 0x000000040a0a7c20 */ /* 0x000fe20008400000 */
[----:B------:R-:W-:Y:S01]  /*0560*/  SHF.R.S32.HI R0, RZ, 0x1f, R3 ;  /* 0x0000001fff007819 */ /* 0x000fe20000011403 */
[----:B------:R-:W-:Y:S01]  /*0570*/  IMAD R8, R9, 0x4, R8 ;  /* 0x0000000409087824 */ /* 0x000fe200078e0208 */
[----:B------:R-:W-:Y:S01]  /*0580*/  UMOV UR4, 0x20 ;  /* 0x0000002000047882 */ /* 0x000fe20000000000 */
[----:B------:R-:W-:Y:S01]  /*0590*/  @!UP0 UMOV UR6, 0x400 ;  /* 0x0000040000068882 */ /* 0x000fe20000000000 */
[----:B------:R-:W2:Y:S01]  /*05a0*/  LDC R7, c[0x0][0x148] ;  /* 0x00005200ff077b82 */ /* 0x000ea20000000800 */
[----:B------:R-:W-:Y:S01]  /*05b0*/  LEA.HI R0, R0, R3, RZ, 0x2 ;  /* 0x0000000300007211 */ /* 0x000fe200078f10ff */
[----:B------:R-:W5:Y:S01]  /*05c0*/  F2I.U32.TRUNC.NTZ R10, R10 ;  /* 0x0000000a000a7305 */ /* 0x000f62000020f000 */
[----:B------:R-:W-:Y:S01]  /*05d0*/  IMAD.SHL.U32 R19, R8, 0x4, RZ ;  /* 0x0000000408137824 */ /* 0x000fe200078e00ff */
[----:B------:R-:W-:-:S04]  /*05e0*/  @!UP0 UIADD3 UR4, -UR4, 0x100000, URZ ;  /* 0x0010000004048890 */ /* 0x000fc8000fffe13f */
[----:B------:R-:W-:Y:S02]  /*05f0*/  @!UP0 USHF.L.U32 UR5, UR4, 0xb, URZ ;  /* 0x0000000b04058899 */ /* 0x000fe4000800063f */
[----:B------:R-:W-:Y:S01]  /*0600*/  @!UP0 USHF.L.U32 UR4, UR4, 0x1, URZ ;  /* 0x0000000104048899 */ /* 0x000fe2000800063f */
[----:B------:R-:W-:Y:S02]  /*0610*/  LOP3.LUT R0, R0, 0xfffffffc, RZ, 0xc0, !PT ;  /* 0xfffffffc00007812 */ /* 0x000fe400078ec0ff */
[----:B------:R-:W-:Y:S01]  /*0620*/  LOP3.LUT R19, R8, 0xc, R19, 0x78, !PT ;  /* 0x0000000c08137812 */ /* 0x000fe200078e7813 */
[----:B-1----:R-:W-:Y:S02]  /*0630*/  IMAD.MOV R21, RZ, RZ, -R12 ;  /* 0x000000ffff157224 */ /* 0x002fe400078e0a0c */
[----:B------:R-:W-:Y:S01]  /*0640*/  IMAD.IADD R3, R3, 0x1, -R0 ;  /* 0x0000000103037824 */ /* 0x000fe200078e0a00 */
[----:B0-----:R-:W-:Y:S01]  /*0650*/  @!UP0 ULEA UR6, UR7, UR6, 0x18 ;  /* 0x0000000607068291 */ /* 0x001fe2000f8ec03f */
[----:B-----5:R-:W-:-:S03]  /*0660*/  IMAD.MOV R10, RZ, RZ, -R10 ;  /* 0x000000ffff0a7224 */ /* 0x020fc600078e0a0a */
[----:B------:R-:W-:Y:S01]  /*0670*/  ISETP.NE.AND P1, PT, R3, 0x3, PT ;  /* 0x000000030300780c */ /* 0x000fe20003f25270 */
[----:B------:R-:W-:Y:S01]  /*0680*/  VOTEU.ALL UP0, P0 ;  /* 0x00000000003f7886 */ /* 0x000fe20000000000 */
[----:B------:R-:W-:Y:S01]  /*0690*/  ISETP.LT.U32.AND P0, PT, R19, 0x4, !P2 ;  /* 0x000000041300780c */ /* 0x000fe20005701070 */
[----:B---3--:R-:W-:Y:S01]  /*06a0*/  IMAD R6, R11, R10, UR8 ;  /* 0x000000080b067e24 */ /* 0x008fe2000f8e020a */
[----:B------:R-:W-:Y:S01]  /*06b0*/  ISETP.EQ.OR P1, PT, R3, RZ, !P1 ;  /* 0x000000ff0300720c */ /* 0x000fe20004f22670 */
[C---:B------:R-:W-:Y:S01]  /*06c0*/  VIADD R10, R2.reuse, 0xffffffff ;  /* 0xffffffff020a7836 */ /* 0x040fe20000000000 */
[C---:B------:R-:W-:Y:S01]  /*06d0*/  ISETP.NE.AND P2, PT, R2.reuse, RZ, PT ;  /* 0x000000ff0200720c */ /* 0x040fe20003f45270 */
[----:B--2---:R-:W-:Y:S01]  /*06e0*/  IMAD R0, R7, R21, R4 ;  /* 0x0000001507007224 */ /* 0x004fe200078e0204 */
[----:B------:R-:W-:Y:S01]  /*06f0*/  ISETP.EQ.AND P1, PT, R2, RZ, P1 ;  /* 0x000000ff0200720c */ /* 0x000fe20000f22270 */
[----:B------:R-:W0:Y:S02]  /*0700*/  FENCE.VIEW.ASYNC.S ;  /* 0x00000000000073c6 */ /* 0x000e240000000000 */
[----:B0-----:R0:W1:Y:S01]  /*0710*/  @!UP0 SYNCS.EXCH.64 URZ, [UR6+0x80], UR4 ;  /* 0x00008004063f85b2 */ /* 0x0010620008000100 */
[----:B------:R-:W-:-:S02]  /*0720*/  ISETP.GE.U32.AND P5, PT, R10, 0x2, PT ;  /* 0x000000020a00780c */ /* 0x000fc40003fa6070 */
[----:B------:R-:W-:Y:S02]  /*0730*/  ISETP.NE.AND P4, PT, R0, R19, PT ;  /* 0x000000130000720c */ /* 0x000fe40003f85270 */
[----:B------:R-:W-:Y:S02]  /*0740*/  SEL R18, RZ, 0x1, !P1 ;  /* 0x00000001ff127807 */ /* 0x000fe40004800000 */
[----:B------:R-:W-:Y:S02]  /*0750*/  ISETP.EQ.OR P4, PT, R6, RZ, !P4 ;  /* 0x000000ff0600720c */ /* 0x000fe40006782670 */
[----:B------:R-:W-:Y:S02]  /*0760*/  LOP3.LUT R0, R94, 0x7f, RZ, 0xc0, !PT ;  /* 0x0000007f5e007812 */ /* 0x000fe400078ec0ff */
[----:B------:R-:W-:Y:S02]  /*0770*/  PLOP3.LUT P0, PT, P0, P4, PT, 0x80, 0x0 ;  /* 0x000000000000781c */ /* 0x000fe40000709070 */
[----:B------:R-:W-:-:S02]  /*0780*/  SEL R18, R18, 0x2, P5 ;  /* 0x0000000212127807 */ /* 0x000fc40002800000 */
[----:B------:R-:W-:Y:S01]  /*0790*/  P2R R102, PR, RZ, 0x1 ;  /* 0x00000001ff667803 */ /* 0x000fe20000000000 */
[----:B------:R0:W2:Y:S01]  /*07a0*/  @!UP1 SYNCS.EXCH.64 URZ, [UR6+0x88], UR4 ;  /* 0x00008804063f95b2 */ /* 0x0000a20008000100 */
[----:B------:R-:W-:Y:S01]  /*07b0*/  NOP ;  /* 0x0000000000007918 */ /* 0x000fe20000000000 */
[----:B------:R-:W-:Y:S06]  /*07c0*/  @!P3 BRA `(.L_x_3) ;  /* 0x000000000008b947 */ /* 0x000fec0003800000 */
[----:B-12-4-:R-:W-:Y:S01]  /*07d0*/  UCGABAR_ARV ;  /* 0x00000000000079c7 */ /* 0x016fe20008000000 */
[----:B------:R-:W-:Y:S05]  /*07e0*/  BRA `(.L_x_4) ;  /* 0x0000000000047947 */ /* 0x000fea0003800000 */
.L_x_3:
[----:B-12-4-:R-:W-:Y:S01]  /*07f0*/  NOP ;  /* 0x0000000000007918 */ /* 0x016fe20000000000 */
.L_x_4:
[----:B------:R-:W1:Y:S01]  /*0800*/  LDC R2, c[0x0][0x65c] ;  /* 0x00019700ff027b82 */ /* 0x000e620000000800 */
[----:B------:R-:W-:Y:S02]  /*0810*/  IMAD.U32 R8, RZ, RZ, UR8 ;  /* 0x00000008ff087e24 */ /* 0x000fe4000f8e00ff */
[----:B------:R-:W-:Y:S01]  /*0820*/  IMAD.MOV.U32 R9, RZ, RZ, RZ ;  /* 0x000000ffff097224 */ /* 0x000fe200078e00ff */
[----:B-1----:R-:W-:-:S04]  /*0830*/  ISETP.NE.AND P1, PT, R2, 0x1, PT ;  /* 0x000000010200780c */ /* 0x002fc80003f25270 */
[----:B------:R-:W-:-:S09]  /*0840*/  P2R R5, PR, RZ, 0x2 ;  /* 0x00000002ff057803 */ /* 0x000fd20000000000 */
[----:B------:R-:W1:Y:S01]  /*0850*/  @P1 LDC R17, c[0x0][0x10] ;  /* 0x00000400ff111b82 */ /* 0x000e620000000800 */
[----:B------:R-:W-:Y:S02]  /*0860*/  @P1 IMAD.MOV.U32 R5, RZ, RZ, RZ ;  /* 0x000000ffff051224 */ /* 0x000fe400078e00ff */
[----:B------:R-:W-:-:S05]  /*0870*/  @P1 IMAD.MOV.U32 R13, RZ, RZ, RZ ;  /* 0x000000ffff0d1224 */ /* 0x000fca00078e00ff */
[----:B------:R-:W2:Y:S01]  /*0880*/  @!P1 LDC R11, c[0x0][0xc] ;  /* 0x00000300ff0b9b82 */ /* 0x000ea20000000800 */
[----:B0-----:R-:W-:Y:S01]  /*0890*/  ULDC UR4, c[0x0][0xc] ;  /* 0x0000030000047ab9 */ /* 0x001fe20000000800 */
[----:B------:R-:W-:Y:S01]  /*08a0*/  ULDC UR5, c[0x0][0x10] ;  /* 0x0000040000057ab9 */ /* 0x000fe20000000800 */
[----:B------:R-:W-:Y:S01]  /*08b0*/  ULDC UR6, c[0x0][0x14] ;  /* 0x0000050000067ab9 */ /* 0x000fe20000000800 */
[----:B------:R-:W-:-:S04]  /*08c0*/  UIMAD.WIDE.U32 UR4, UR4, UR5, URZ ;  /* 0x00000005040472a5 */ /* 0x000fc8000f8e003f */
[----:B------:R-:W-:Y:S02]  /*08d0*/  UIMAD.WIDE.U32 UR36, UR4, UR6, URZ ;  /* 0x00000006042472a5 */ /* 0x000fe4000f8e003f */
[----:B------:R-:W-:-:S04]  /*08e0*/  UIMAD UR42, UR5, UR6, URZ ;  /* 0x00000006052a72a4 */ /* 0x000fc8000f8e023f */
[----:B------:R-:W-:Y:S01]  /*08f0*/  UIADD3 UR42, UR37, UR42, URZ ;  /* 0x0000002a252a7290 */ /* 0x000fe2000fffe03f */
[----:B-1----:R-:W-:-:S04]  /*0900*/  @P1 IMAD.WIDE.U32 R16, R17, UR8, R4 ;  /* 0x0000000811101c25 */ /* 0x002fc8000f8e0004 */
[----:B------:R-:W-:Y:S02]  /*0910*/  @P1 IMAD.IADD R17, R17, 0x1, R13 ;  /* 0x0000000111111824 */ /* 0x000fe400078e020d */
[----:B--2---:R-:W-:-:S04]  /*0920*/  @!P1 IMAD.WIDE.U32 R8, R4, R11, R8 ;  /* 0x0000000b04089225 */ /* 0x004fc800078e0008 */
[----:B------:R-:W-:Y:S02]  /*0930*/  @!P1 IMAD.MOV.U32 R16, RZ, RZ, R8 ;  /* 0x000000ffff109224 */ /* 0x000fe400078e0008 */
[----:B------:R-:W-:Y:S01]  /*0940*/  @!P1 IMAD.MOV.U32 R17, RZ, RZ, R9 ;  /* 0x000000ffff119224 */ /* 0x000fe200078e0009 */
[----:B------:R-:W-:Y:S06]  /*0950*/  @!P3 BRA `(.L_x_5) ;  /* 0x00000000000cb947 */ /* 0x000fec0003800000 */
[----:B------:R-:W-:Y:S01]  /*0960*/  UCGABAR_WAIT ;  /* 0x0000000000007dc7 */ /* 0x000fe20008000000 */
[----:B------:R-:W-:Y:S01]  /*0970*/  CCTL.IVALL ;  /* 0x00000000ff00798f */ /* 0x000fe20002000000 */
[----:B------:R-:W-:Y:S05]  /*0980*/  BRA `(.L_x_6) ;  /* 0x0000000000047947 */ /* 0x000fea0003800000 */
.L_x_5:
[----:B------:R-:W-:Y:S06]  /*0990*/  BAR.SYNC.DEFER_BLOCKING 0x0 ;  /* 0x0000000000007b1d */ /* 0x000fec0000010000 */
.L_x_6:
[----:B------:R-:W-:Y:S05]  /*09a0*/  @!P2 BRA `(.L_x_7) ;  /* 0x0000005c00a8a947 */ /* 0x000fea0003800000 */
[----:B------:R-:W-:-:S13]  /*09b0*/  ISETP.GT.U32.AND P0, PT, R10, 0x1, PT ;  /* 0x000000010a00780c */ /* 0x000fda0003f04070 */
[----:B------:R-:W-:Y:S05]  /*09c0*/  @P0 EXIT ;  /* 0x000000000000094d */ /* 0x000fea0003800000 */
[----:B------:R-:W-:Y:S01]  /*09d0*/  ULDC.64 UR4, c[0x0][0x650] ;  /* 0x0001940000047ab9 */ /* 0x000fe20000000a00 */
[----:B------:R-:W-:Y:S01]  /*09e0*/  PRMT R3, RZ, 0x7610, R3 ;  /* 0x00007610ff037816 */ /* 0x000fe20000000003 */
[----:B------:R-:W-:Y:S01]  /*09f0*/  IMAD.MOV.U32 R101, RZ, RZ, -0x1 ;  /* 0xffffffffff657424 */ /* 0x000fe200078e00ff */
[----:B------:R-:W-:Y:S01]  /*0a00*/  ISETP.GE.U32.AND P0, PT, R16, UR4, PT ;  /* 0x0000000410007c0c */ /* 0x000fe2000bf06070 */
[----:B------:R-:W-:Y:S02]  /*0a10*/  IMAD.MOV.U32 R100, RZ, RZ, -0x1 ;  /* 0xffffffffff647424 */ /* 0x000fe400078e00ff */
[----:B------:R-:W-:Y:S01]  /*0a20*/  IMAD.MOV.U32 R99, RZ, RZ, -0x1 ;  /* 0xffffffffff637424 */ /* 0x000fe200078e00ff */
[----:B------:R-:W-:-:S13]  /*0a30*/  ISETP.GE.U32.AND.EX P0, PT, R17, UR5, PT, P0 ;  /* 0x0000000511007c0c */ /* 0x000fda000bf06100 */
[----:B------:R-:W-:Y:S05]  /*0a40*/  @P0 BRA `(.L_x_8) ;  /* 0x0000000400280947 */ /* 0x000fea0003800000 */
[----:B------:R-:W0:Y:S01]  /*0a50*/  LDC.64 R22, c[0x0][0x628] ;  /* 0x00018a00ff167b82 */ /* 0x000e220000000a00 */
[----:B------:R-:W-:Y:S02]  /*0a60*/  IMAD.MOV.U32 R8, RZ, RZ, R16 ;  /* 0x000000ffff087224 */ /* 0x000fe400078e0010 */
[----:B------:R-:W-:-:S05]  /*0a70*/  IMAD.MOV.U32 R9, RZ, RZ, R17 ;  /* 0x000000ffff097224 */ /* 0x000fca00078e0011 */
[----:B------:R-:W1:Y:S08]  /*0a80*/  LDC R20, c[0x0][0x630] ;  /* 0x00018c00ff147b82 */ /* 0x000e700000000800 */
[----:B------:R-:W2:Y:S01]  /*0a90*/  LDC.64 R24, c[0x0][0x620] ;  /* 0x00018800ff187b82 */ /* 0x000ea20000000a00 */
[----:B0-----:R-:W-:-:S04]  /*0aa0*/  ISETP.NE.U32.AND P0, PT, R22, RZ, PT ;  /* 0x000000ff1600720c */ /* 0x001fc80003f05070 */
[----:B------:R-:W-:-:S13]  /*0ab0*/  ISETP.NE.AND.EX P0, PT, R23, RZ, PT, P0 ;  /* 0x000000ff1700720c */ /* 0x000fda0003f05300 */
[----:B-12---:R-:W-:Y:S05]  /*0ac0*/  @!P0 BRA `(.L_x_9) ;  /* 0x0000000000288947 */ /* 0x006fea0003800000 */
[----:B------:R-:W0:Y:S02]  /*0ad0*/  LDC R3, c[0x0][0x634] ;  /* 0x00018d00ff037b82 */ /* 0x000e240000000800 */
[----:B0-----:R-:W-:-:S05]  /*0ae0*/  IADD3 R3, P0, R16, R3, RZ ;  /* 0x0000000310037210 */ /* 0x001fca0007f1e0ff */
[----:B------:R-:W-:-:S04]  /*0af0*/  IMAD.X R15, RZ, RZ, R17, P0 ;  /* 0x000000ffff0f7224 */ /* 0x000fc800000e0611 */
[----:B------:R-:W-:-:S04]  /*0b00*/  IMAD.WIDE.U32 R8, R15, R22, RZ ;  /* 0x000000160f087225 */ /* 0x000fc800078e00ff */
[----:B------:R-:W-:-:S04]  /*0b10*/  IMAD.WIDE.U32 R10, P0, R3, R23, R8 ;  /* 0x00000017030a7225 */ /* 0x000fc80007800008 */
[----:B------:R-:W-:-:S04]  /*0b20*/  IMAD.WIDE.U32 R8, R3, R22, RZ ;  /* 0x0000001603087225 */ /* 0x000fc800078e00ff */
[----:B------:R-:W-:Y:S01]  /*0b30*/  IMAD.X R13, RZ, RZ, RZ, P0 ;  /* 0x000000ffff0d7224 */ /* 0x000fe200000e06ff */
[----:B------:R-:W-:Y:S01]  /*0b40*/  IADD3 RZ, P0, R9, R10, RZ ;  /* 0x0000000a09ff7210 */ /* 0x000fe20007f1e0ff */
[----:B------:R-:W-:-:S04]  /*0b50*/  IMAD.MOV.U32 R12, RZ, RZ, R11 ;  /* 0x000000ffff0c7224 */ /* 0x000fc800078e000b */
[----:B------:R-:W-:-:S08]  /*0b60*/  IMAD.WIDE.U32.X R8, R15, R23, R12, P0 ;  /* 0x000000170f087225 */ /* 0x000fd000000e040c */
.L_x_9:
[----:B------:R-:W0:Y:S01]  /*0b70*/  LDC.64 R28, c[0x0][0x640] ;  /* 0x00019000ff1c7b82 */ /* 0x000e220000000a00 */
[-CC-:B------:R-:W-:Y:S01]  /*0b80*/  SHF.R.U64 R99, R8, R20.reuse, R9.reuse ;  /* 0x0000001408637219 */ /* 0x180fe20000001209 */
[----:B------:R-:W-:Y:S01]  /*0b90*/  IMAD R27, R7, R21, R4 ;  /* 0x00000015071b7224 */ /* 0x000fe200078e0204 */
[----:B------:R-:W-:Y:S01]  /*0ba0*/  SHF.R.U32.HI R3, RZ, R20, R9 ;  /* 0x00000014ff037219 */ /* 0x000fe20000011609 */
[----:B------:R-:W-:Y:S01]  /*0bb0*/  IMAD.MOV.U32 R21, RZ, RZ, 0x1 ;  /* 0x00000001ff157424 */ /* 0x000fe200078e00ff */
[----:B------:R-:W-:-:S03]  /*0bc0*/  IADD3 R5, P0, RZ, -R99, RZ ;  /* 0x80000063ff057210 */ /* 0x000fc60007f1e0ff */
[----:B------:R-:W1:Y:S02]  /*0bd0*/  LDC R22, c[0x0][0x618] ;  /* 0x00018600ff167b82 */ /* 0x000e640000000800 */
[----:B------:R-:W-:Y:S02]  /*0be0*/  IMAD.X R3, RZ, RZ, ~R3, P0 ;  /* 0x000000ffff037224 */ /* 0x000fe400000e0e03 */
[----:B------:R-:W-:-:S04]  /*0bf0*/  IMAD.WIDE.U32 R8, R5, R24, R16 ;  /* 0x0000001805087225 */ /* 0x000fc800078e0010 */
[----:B------:R-:W2:Y:S01]  /*0c00*/  LDC R20, c[0x0][0x608] ;  /* 0x00018200ff147b82 */ /* 0x000ea20000000800 */
[----:B------:R-:W-:Y:S02]  /*0c10*/  IMAD R10, R3, R24, RZ ;  /* 0x00000018030a7224 */ /* 0x000fe400078e02ff */
[----:B------:R-:W-:Y:S02]  /*0c20*/  IMAD.MOV.U32 R3, RZ, RZ, -0x1 ;  /* 0xffffffffff037424 */ /* 0x000fe400078e00ff */
[----:B------:R-:W-:-:S03]  /*0c30*/  IMAD R5, R5, R25, R10 ;  /* 0x0000001905057224 */ /* 0x000fc600078e020a */
[----:B------:R-:W3:Y:S01]  /*0c40*/  LDC R26, c[0x0][0x658] ;  /* 0x00019600ff1a7b82 */ /* 0x000ee20000000800 */
[----:B------:R-:W-:Y:S01]  /*0c50*/  IMAD.IADD R5, R9, 0x1, R5 ;  /* 0x0000000109057824 */ /* 0x000fe200078e0205 */
[----:B0-----:R-:W-:-:S04]  /*0c60*/  ISETP.NE.U32.AND P0, PT, R28, RZ, PT ;  /* 0x000000ff1c00720c */ /* 0x001fc80003f05070 */
[----:B------:R-:W-:Y:S02]  /*0c70*/  ISETP.NE.AND.EX P0, PT, R29, RZ, PT, P0 ;  /* 0x000000ff1d00720c */ /* 0x000fe40003f05300 */
[----:B------:R-:W0:Y:S01]  /*0c80*/  LDC R24, c[0x0][0x600] ;  /* 0x00018000ff187b82 */ /* 0x000e220000000800 */
[-CC-:B-1----:R-:W-:Y:S02]  /*0c90*/  SHF.R.U64 R12, R8, R22.reuse, R5.reuse ;  /* 0x00000016080c7219 */ /* 0x182fe40000001205 */
[----:B------:R-:W-:-:S05]  /*0ca0*/  SHF.R.U32.HI R5, RZ, R22, R5 ;  /* 0x00000016ff057219 */ /* 0x000fca0000011605 */
[----:B------:R-:W1:Y:S01]  /*0cb0*/  LDC R15, c[0x0][0x648] ;  /* 0x00019200ff0f7b82 */ /* 0x000e620000000800 */
[-CC-:B--2---:R-:W-:Y:S02]  /*0cc0*/  SHF.R.U64 R22, R12, R20.reuse, R5.reuse ;  /* 0x000000140c167219 */ /* 0x184fe40000001205 */
[----:B------:R-:W-:-:S05]  /*0cd0*/  SHF.R.U32.HI R5, RZ, R20, R5 ;  /* 0x00000014ff057219 */ /* 0x000fca0000011605 */
[----:B------:R-:W2:Y:S01]  /*0ce0*/  LDC R23, c[0x0][0x638] ;  /* 0x00018e00ff177b82 */ /* 0x000ea20000000800 */
[-CC-:B---3--:R-:W-:Y:S02]  /*0cf0*/  SHF.R.U64 R20, R22, R26.reuse, R5.reuse ;  /* 0x0000001a16147219 */ /* 0x188fe40000001205 */
[-C--:B------:R-:W-:Y:S02]  /*0d00*/  SHF.L.U32 R3, R3, R26.reuse, RZ ;  /* 0x0000001a03037219 */ /* 0x080fe400000006ff */
[----:B------:R-:W-:Y:S01]  /*0d10*/  SHF.R.U32.HI R5, RZ, R26, R5 ;  /* 0x0000001aff057219 */ /* 0x000fe20000011605 */
[----:B------:R-:W-:Y:S01]  /*0d20*/  IMAD.MOV.U32 R4, RZ, RZ, R20 ;  /* 0x000000ffff047224 */ /* 0x000fe200078e0014 */
[----:B------:R-:W-:Y:S01]  /*0d30*/  LOP3.LUT R7, RZ, R3, RZ, 0x33, !PT ;  /* 0x00000003ff077212 */ /* 0x000fe200078e33ff */
[----:B------:R-:W3:Y:S01]  /*0d40*/  LDC R25, c[0x0][0x610] ;  /* 0x00018400ff197b82 */ /* 0x000ee20000000800 */
[----:B------:R-:W-:Y:S05]  /*0d50*/  @!P0 BRA `(.L_x_10) ;  /* 0x0000000000288947 */ /* 0x000fea0003800000 */
[----:B------:R-:W4:Y:S02]  /*0d60*/  LDC R3, c[0x0][0x64c] ;  /* 0x00019300ff037b82 */ /* 0x000f240000000800 */
[----:B----4-:R-:W-:-:S05]  /*0d70*/  IADD3 R3, P0, R20, R3, RZ ;  /* 0x0000000314037210 */ /* 0x010fca0007f1e0ff */
        /* <DEDUP_REMOVED lines=8> */
.L_x_10:
[----:B-1----:R-:W-:Y:S02]  /*0e00*/  SHF.R.U64 R5, R4, R15, R5 ;  /* 0x0000000f04057219 */ /* 0x002fe40000001205 */
[----:B------:R-:W-:Y:S01]  /*0e10*/  LOP3.LUT R4, R22, R7, RZ, 0xc0, !PT ;  /* 0x0000000716047212 */ /* 0x000fe200078ec0ff */
[----:B0-----:R-:W-:Y:S01]  /*0e20*/  VIADD R7, R24, 0xffffffff ;  /* 0xffffffff18077836 */ /* 0x001fe20000000000 */
[----:B------:R-:W-:Y:S01]  /*0e30*/  SHF.L.U32 R3, R21, R26, RZ ;  /* 0x0000001a15037219 */ /* 0x000fe200000006ff */
[----:B------:R-:W-:Y:S01]  /*0e40*/  IMAD.MOV R8, RZ, RZ, -R5 ;  /* 0x000000ffff087224 */ /* 0x000fe200078e0a05 */
[----:B------:R-:W-:Y:S02]  /*0e50*/  SEL R6, R6, R27, !P1 ;  /* 0x0000001b06067207 */ /* 0x000fe40004800000 */
[----:B------:R-:W-:Y:S01]  /*0e60*/  LOP3.LUT R7, R12, R7, RZ, 0xc0, !PT ;  /* 0x000000070c077212 */ /* 0x000fe200078ec0ff */
[----:B------:R-:W-:Y:S02]  /*0e70*/  IMAD R5, R3, R5, R4 ;  /* 0x0000000503057224 */ /* 0x000fe400078e0204 */
[----:B--2---:R-:W-:-:S02]  /*0e80*/  IMAD R3, R8, R23, R20 ;  /* 0x0000001708037224 */ /* 0x004fc400078e0214 */
[----:B---3--:R-:W-:Y:S02]  /*0e90*/  IMAD R6, R5, R25, R6 ;  /* 0x0000001905067224 */ /* 0x008fe400078e0206 */
[----:B------:R-:W-:Y:S02]  /*0ea0*/  IMAD R101, R3, R24, R7 ;  /* 0x0000001803657224 */ /* 0x000fe400078e0207 */
[----:B------:R-:W-:-:S03]  /*0eb0*/  IMAD.MOV.U32 R4, RZ, RZ, 0x1 ;  /* 0x00000001ff047424 */ /* 0x000fc600078e00ff */
[----:B------:R-:W-:Y:S02]  /*0ec0*/  SEL R100, R101, R6, !P1 ;  /* 0x0000000665647207 */ /* 0x000fe40004800000 */
[----:B------:R-:W-:Y:S02]  /*0ed0*/  PRMT R3, R4, 0x7610, R3 ;  /* 0x0000761004037816 */ /* 0x000fe40000000003 */
[----:B------:R-:W-:-:S07]  /*0ee0*/  SEL R101, R6, R101, !P1 ;  /* 0x0000006506657207 */ /* 0x000fce0004800000 */
.L_x_8:
[----:B------:R-:W-:-:S08]  /*0ef0*/  NOP ;  /* 0x0000000000007918 */ /* 0x000fd00000000000 */
[----:B------:R-:W0:Y:S02]  /*0f00*/  USETMAXREG.TRY_ALLOC.CTAPOOL UP0, 0xe8 ;  /* 0x000000e8000079c8 */ /* 0x000e240008000600 */
[----:B0-----:R-:W-:-:S13]  /*0f10*/  PLOP3.LUT P0, PT, PT, PT, UP0, 0x80, 0x0 ;  /* 0x000000000000781c */ /* 0x001fda0003f0f008 */
[----:B------:R-:W-:Y:S05]  /*0f20*/  @!P0 BRA `(.L_x_8) ;  /* 0xfffffffc00f08947 */ /* 0x000fea000383ffff */
[----:B------:R-:W-:Y:S01]  /*0f30*/  ULDC.64 UR4, c[0x0][0x598] ;  /* 0x0001660000047ab9 */ /* 0x000fe20000000a00 */
[----:B------:R-:W-:Y:S01]  /*0f40*/  ULDC.64 UR38, c[0x0][0x208] ;  /* 0x0000820000267ab9 */ /* 0x000fe20000000a00 */
[----:B------:R-:W-:-:S04]  /*0f50*/  ISETP.NE.U32.AND P0, PT, RZ, UR4, PT ;  /* 0x00000004ff007c0c */ /* 0x000fc8000bf05070 */
[----:B------:R-:W-:-:S13]  /*0f60*/  ISETP.NE.AND.EX P0, PT, RZ, UR5, PT, P0 ;  /* 0x00000005ff007c0c */ /* 0x000fda000bf05300 */
[----:B------:R-:W-:Y:S05]  /*0f70*/  @!P0 BRA `(.L_x_11) ;  /* 0x00000000001c8947 */ /* 0x000fea0003800000 */
[----:B------:R-:W0:Y:S02]  /*0f80*/  LDC.64 R4, c[0x0][0x598] ;  /* 0x00016600ff047b82 */ /* 0x000e240000000a00 */
[----:B0-----:R-:W2:Y:S02]  /*0f90*/  LDG.E.64 R4, desc[UR38][R4.64] ;  /* 0x0000002604047981 */ /* 0x001ea4000c1e1b00 */
[----:B--2---:R-:W-:-:S04]  /*0fa0*/  ISETP.NE.U32.AND P0, PT, R4, RZ, PT ;  /* 0x000000ff0400720c */ /* 0x004fc80003f05070 */
[----:B------:R-:W-:-:S13]  /*0fb0*/  ISETP.NE.AND.EX P0, PT, R5, RZ, PT, P0 ;  /* 0x000000ff0500720c */ /* 0x000fda0003f05300 */
[----:B------:R-:W-:Y:S05]  /*0fc0*/  @!P0 BRA `(.L_x_11) ;  /* 0x0000000000088947 */ /* 0x000fea0003800000 */
[----:B------:R0:W5:Y:S01]  /*0fd0*/  LD.E R88, desc[UR38][R4.64] ;  /* 0x0000002604587980 */ /* 0x000162000c101900 */
[----:B------:R-:W-:Y:S05]  /*0fe0*/  BRA `(.L_x_12) ;  /* 0x0000000000247947 */ /* 0x000fea0003800000 */
.L_x_11:
[----:B------:R-:W-:Y:S02]  /*0ff0*/  ULDC.64 UR4, c[0x0][0x588] ;  /* 0x0001620000047ab9 */ /* 0x000fe40000000a00 */
[----:B------:R-:W-:-:S04]  /*1000*/  ISETP.NE.U32.AND P0, PT, RZ, UR4, PT ;  /* 0x00000004ff007c0c */ /* 0x000fc8000bf05070 */
[----:B------:R-:W-:-:S13]  /*1010*/  ISETP.NE.AND.EX P0, PT, RZ, UR5, PT, P0 ;  /* 0x00000005ff007c0c */ /* 0x000fda000bf05300 */
[----:B------:R-:W-:Y:S05]  /*1020*/  @!P0 BRA `(.L_x_13) ;  /* 0x00000000000c8947 */ /* 0x000fea0003800000 */
[----:B------:R-:W0:Y:S02]  /*1030*/  LDC.64 R88, c[0x0][0x588] ;  /* 0x00016200ff587b82 */ /* 0x000e240000000a00 */
[----:B0-----:R1:W5:Y:S01]  /*1040*/  LDG.E R88, desc[UR38][R88.64] ;  /* 0x0000002658587981 */ /* 0x001362000c1e1900 */
[----:B------:R-:W-:Y:S05]  /*1050*/  BRA `(.L_x_12) ;  /* 0x0000000000087947 */ /* 0x000fea0003800000 */
.L_x_13:
[----:B------:R-:W-:Y:S02]  /*1060*/  ULDC UR4, c[0x0][0x580] ;  /* 0x0001600000047ab9 */ /* 0x000fe40000000800 */
[----:B------:R-:W-:-:S07]  /*1070*/  IMAD.U32 R88, RZ, RZ, UR4 ;  /* 0x00000004ff587e24 */ /* 0x000fce000f8e00ff */
.L_x_12:
[----:B------:R-:W-:Y:S02]  /*1080*/  ULDC.64 UR4, c[0x0][0x5a0] ;  /* 0x0001680000047ab9 */ /* 0x000fe40000000a00 */
[----:B------:R-:W-:-:S04]  /*1090*/  ISETP.NE.U32.AND P0, PT, RZ, UR4, PT ;  /* 0x00000004ff007c0c */ /* 0x000fc8000bf05070 */
[----:B------:R-:W-:-:S13]  /*10a0*/  ISETP.NE.AND.EX P0, PT, RZ, UR5, PT, P0 ;  /* 0x00000005ff007c0c */ /* 0x000fda000bf05300 */
[----:B------:R-:W-:Y:S05]  /*10b0*/  @!P0 BRA `(.L_x_14) ;  /* 0x00000000001c8947 */ /* 0x000fea0003800000 */
[----:B0-----:R-:W0:Y:S02]  /*10c0*/  LDC.64 R4, c[0x0][0x5a0] ;  /* 0x00016800ff047b82 */ /* 0x001e240000000a00 */
[----:B0-----:R-:W2:Y:S02]  /*10d0*/  LDG.E.64 R4, desc[UR38][R4.64] ;  /* 0x0000002604047981 */ /* 0x001ea4000c1e1b00 */
[----:B--2---:R-:W-:-:S04]  /*10e0*/  ISETP.NE.U32.AND P0, PT, R4, RZ, PT ;  /* 0x000000ff0400720c */ /* 0x004fc80003f05070 */
[----:B------:R-:W-:-:S13]  /*10f0*/  ISETP.NE.AND.EX P0, PT, R5, RZ, PT, P0 ;  /* 0x000000ff0500720c */ /* 0x000fda0003f05300 */
[----:B------:R-:W-:Y:S05]  /*1100*/  @!P0 BRA `(.L_x_14) ;  /* 0x0000000000088947 */ /* 0x000fea0003800000 */
[----:B-1----:R0:W5:Y:S01]  /*1110*/  LD.E R89, desc[UR38][R4.64] ;  /* 0x0000002604597980 */ /* 0x002162000c101900 */
[----:B------:R-:W-:Y:S05]  /*1120*/  BRA `(.L_x_15) ;  /* 0x0000000000247947 */ /* 0x000fea0003800000 */
.L_x_14:
[----:B------:R-:W-:Y:S02]  /*1130*/  ULDC.64 UR4, c[0x0][0x590] ;  /* 0x0001640000047ab9 */ /* 0x000fe40000000a00 */
[----:B------:R-:W-:-:S04]  /*1140*/  ISETP.NE.U32.AND P0, PT, RZ, UR4, PT ;  /* 0x00000004ff007c0c */ /* 0x000fc8000bf05070 */
[----:B------:R-:W-:-:S13]  /*1150*/  ISETP.NE.AND.EX P0, PT, RZ, UR5, PT, P0 ;  /* 0x00000005ff007c0c */ /* 0x000fda000bf05300 */
[----:B------:R-:W-:Y:S05]  /*1160*/  @!P0 BRA `(.L_x_16) ;  /* 0x00000000000c8947 */ /* 0x000fea0003800000 */
[----:B0-----:R-:W1:Y:S02]  /*1170*/  LDC.64 R4, c[0x0][0x590] ;  /* 0x00016400ff047b82 */ /* 0x001e640000000a00 */
[----:B-1----:R1:W5:Y:S01]  /*1180*/  LDG.E R89, desc[UR38][R4.64] ;  /* 0x0000002604597981 */ /* 0x002362000c1e1900 */
[----:B------:R-:W-:Y:S05]  /*1190*/  BRA `(.L_x_15) ;  /* 0x0000000000087947 */ /* 0x000fea0003800000 */
.L_x_16:
[----:B------:R-:W-:Y:S02]  /*11a0*/  ULDC UR4, c[0x0][0x584] ;  /* 0x0001610000047ab9 */ /* 0x000fe40000000800 */
[----:B-1----:R-:W-:-:S07]  /*11b0*/  IMAD.U32 R89, RZ, RZ, UR4 ;  /* 0x00000004ff597e24 */ /* 0x002fce000f8e00ff */
.L_x_15:
[----:B------:R-:W-:-:S13]  /*11c0*/  LOP3.LUT P0, RZ, R3, 0xff, RZ, 0xc0, !PT ;  /* 0x000000ff03ff7812 */ /* 0x000fda000780c0ff */
[----:B------:R-:W-:Y:S05]  /*11d0*/  @!P0 EXIT ;  /* 0x000000000000894d */ /* 0x000fea0003800000 */
[----:B------:R-:W2:Y:S01]  /*11e0*/  LDC R92, c[0x0][0x658] ;  /* 0x00019600ff5c7b82 */ /* 0x000ea20000000800 */
[----:B------:R-:W-:Y:S01]  /*11f0*/  ULDC.64 UR6, c[0x0][0x288] ;  /* 0x0000a20000067ab9 */ /* 0x000fe20000000a00 */
[----:B------:R-:W-:Y:S01]  /*1200*/  LOP3.LUT R14, R14, 0x1, RZ, 0xc0, !PT ;  /* 0x000000010e0e7812 */ /* 0x000fe200078ec0ff */
[----:B------:R-:W-:Y:S01]  /*1210*/  UIADD3 UR4, UR7, 0x3f, URZ ;  /* 0x0000003f07047890 */ /* 0x000fe2000fffe03f */
[----:B------:R-:W-:Y:S01]  /*1220*/  SHF.R.U32.HI R3, RZ, 0x2, R94 ;  /* 0x00000002ff037819 */ /* 0x000fe2000001165e */
[----:B01----:R-:W-:Y:S01]  /*1230*/  IMAD.MOV.U32 R5, RZ, RZ, -0x1 ;  /* 0xffffffffff057424 */ /* 0x003fe200078e00ff */
[----:B------:R-:W-:Y:S01]  /*1240*/  SHF.R.U32.HI R0, RZ, 0x1, R0 ;  /* 0x00000001ff007819 */ /* 0x000fe20000011600 */
[----:B------:R-:W-:Y:S01]  /*1250*/  USHF.R.S32.HI UR5, URZ, 0x1f, UR4 ;  /* 0x0000001f3f057899 */ /* 0x000fe20008011404 */
[----:B------:R-:W0:Y:S01]  /*1260*/  LDC.64 R90, c[0x0][0x5c8] ;  /* 0x00017200ff5a7b82 */ /* 0x000e220000000a00 */
[----:B------:R-:W-:Y:S01]  /*1270*/  IMAD.SHL.U32 R22, R14, 0x40, RZ ;  /* 0x000000400e167824 */ /* 0x000fe200078e00ff */
[----:B------:R-:W-:Y:S01]  /*1280*/  LOP3.LUT R3, R3, 0x7, RZ, 0xc0, !PT ;  /* 0x0000000703037812 */ /* 0x000fe200078ec0ff */
[----:B------:R-:W-:Y:S01]  /*1290*/  ULEA.HI UR5, UR5, UR4, URZ, 0x6 ;  /* 0x0000000405057291 */ /* 0x000fe2000f8f303f */
[----:B------:R-:W-:Y:S01]  /*12a0*/  LOP3.LUT R0, R0, 0x30, RZ, 0xc0, !PT ;  /* 0x0000003000007812 */ /* 0x000fe200078ec0ff */
[----:B------:R-:W-:Y:S01]  /*12b0*/  IMAD.MOV.U32 R7, RZ, RZ, 0x1 ;  /* 0x00000001ff077424 */ /* 0x000fe200078e00ff */
[--C-:B------:R-:W-:Y:S01]  /*12c0*/  LOP3.LUT R22, R22, 0x40, R3.reuse, 0xe2, !PT ;  /* 0x0000004016167812 */ /* 0x100fe200078ee203 */
[----:B------:R-:W-:Y:S01]  /*12d0*/  USHF.R.S32.HI UR43, URZ, 0x6, UR5 ;  /* 0x000000063f2b7899 */ /* 0x000fe20008011405 */
[----:B------:R-:W1:Y:S01]  /*12e0*/  LDC R96, c[0x0][0x600] ;  /* 0x00018000ff607b82 */ /* 0x000e620000000800 */
[----:B------:R-:W-:Y:S01]  /*12f0*/  IADD3 R3, RZ, -R0, -R3 ;  /* 0x80000000ff037210 */ /* 0x000fe20007ffe803 */
[----:B------:R-:W-:Y:S01]  /*1300*/  IMAD.U32 R4, RZ, RZ, UR6 ;  /* 0x00000006ff047e24 */ /* 0x000fe2000f8e00ff */
[C---:B------:R-:W-:Y:S01]  /*1310*/  LOP3.LUT R93, R94.reuse, 0x3, RZ, 0xc0, !PT ;  /* 0x000000035e5d7812 */ /* 0x040fe200078ec0ff */
[----:B------:R-:W-:Y:S01]  /*1320*/  UISETP.LT.AND UP0, UPT, UR43, 0x1, UPT ;  /* 0x000000012b00788c */ /* 0x000fe2000bf01270 */
[----:B------:R-:W-:Y:S01]  /*1330*/  LOP3.LUT R95, R94, 0x80, RZ, 0xc0, !PT ;  /* 0x000000805e5f7812 */ /* 0x000fe200078ec0ff */
[----:B------:R-:W-:Y:S01]  /*1340*/  IMAD R3, R14, -0x40, R3 ;  /* 0xffffffc00e037824 */ /* 0x000fe200078e0203 */
[----:B------:R-:W-:Y:S01]  /*1350*/  ULDC UR4, c[0x0][0x284] ;  /* 0x0000a10000047ab9 */ /* 0x000fe20000000800 */
[----:B--2---:R-:W-:Y:S01]  /*1360*/  SHF.L.U32 R5, R5, R92, RZ ;  /* 0x0000005c05057219 */ /* 0x004fe200000006ff */
[----:B------:R-:W-:Y:S01]  /*1370*/  USEL UR44, UR43, 0x1, UP0 ;  /* 0x000000012b2c7887 */ /* 0x000fe20008000000 */
[----:B------:R-:W-:Y:S01]  /*1380*/  IMAD R93, R93, -0x2, R4 ;  /* 0xfffffffe5d5d7824 */ /* 0x000fe200078e0204 */
[----:B------:R-:W-:Y:S01]  /*1390*/  LOP3.LUT R22, R22, R0, RZ, 0xfc, !PT ;  /* 0x0000000016167212 */ /* 0x000fe200078efcff */
[----:B------:R-:W-:Y:S01]  /*13a0*/  IMAD.SHL.U32 R94, R94, 0x2, RZ ;  /* 0x000000025e5e7824 */ /* 0x000fe200078e00ff */
[----:B------:R-:W-:Y:S01]  /*13b0*/  SHF.L.U32 R92, R7, R92, RZ ;  /* 0x0000005c075c7219 */ /* 0x000fe200000006ff */
[----:B------:R-:W-:Y:S01]  /*13c0*/  VIADD R98, R3, UR4 ;  /* 0x0000000403627c36 */ /* 0x000fe20008000000 */
[----:B------:R-:W-:Y:S01]  /*13d0*/  LOP3.LUT R103, R18, 0x1, RZ, 0xfc, !PT ;  /* 0x0000000112677812 */ /* 0x000fe200078efcff */
[----:B------:R-:W-:Y:S01]  /*13e0*/  IMAD.MOV.U32 R23, RZ, RZ, RZ ;  /* 0x000000ffff177224 */ /* 0x000fe200078e00ff */
[C---:B0-----:R-:W-:Y:S01]  /*13f0*/  SHF.L.U64.HI R91, R90.reuse, 0x3, R91 ;  /* 0x000000035a5b7819 */ /* 0x041fe2000001025b */
[----:B------:R-:W-:Y:S01]  /*1400*/  IMAD.SHL.U32 R90, R90, 0x8, RZ ;  /* 0x000000085a5a7824 */ /* 0x000fe200078e00ff */
[----:B------:R-:W-:Y:S01]  /*1410*/  SHF.R.U32.HI R95, RZ, 0x7, R95 ;  /* 0x00000007ff5f7819 */ /* 0x000fe2000001165f */
[----:B------:R-:W-:Y:S01]  /*1420*/  UIADD3 UR44, UR43, -UR44, URZ ;  /* 0x8000002c2b2c7290 */ /* 0x000fe2000fffe03f */
[----:B------:R-:W-:Y:S01]  /*1430*/  LOP3.LUT R97, RZ, R5, RZ, 0x33, !PT ;  /* 0x00000005ff617212 */ /* 0x000fe200078e33ff */
[----:B------:R-:W-:Y:S01]  /*1440*/  UMOV UR40, URZ ;  /* 0x0000003f00287c82 */ /* 0x000fe20008000000 */
[----:B------:R-:W-:Y:S01]  /*1450*/  UMOV UR41, URZ ;  /* 0x0000003f00297c82 */ /* 0x000fe20008000000 */
[----:B-1----:R-:W-:-:S08]  /*1460*/  VIADD R96, R96, 0xffffffff ;  /* 0xffffffff60607836 */ /* 0x002fd00000000000 */
.L_x_164:
[----:B0-----:R-:W0:Y:S01]  /*1470*/  SHFL.IDX PT, R0, R95, RZ, 0x1f ;  /* 0x00001fff5f007589 */ /* 0x001e2200000e0000 */
[----:B-1----:R-:W1:Y:S01]  /*1480*/  S2UR UR7, SR_CgaCtaId ;  /* 0x00000000000779c3 */ /* 0x002e620000008800 */
[----:B------:R-:W-:Y:S01]  /*1490*/  UMOV UR6, 0x400 ;  /* 0x0000040000067882 */ /* 0x000fe20000000000 */
[----:B0-----:R-:W-:Y:S01]  /*14a0*/  R2UR UR4, R0 ;  /* 0x00000000000472ca */ /* 0x001fe200000e0000 */
[----:B-1----:R-:W-:-:S12]  /*14b0*/  ULEA UR6, UR7, UR6, 0x18 ;  /* 0x0000000607067291 */ /* 0x002fd8000f8ec03f */
[----:B------:R-:W-:-:S04]  /*14c0*/  ULEA.HI UR5, UR4, UR4, URZ, 0x1 ;  /* 0x0000000404057291 */ /* 0x000fc8000f8f083f */
[----:B------:R-:W-:-:S04]  /*14d0*/  ULOP3.LUT UR5, UR5, 0x7fffe, URZ, 0xc0, !UPT ;  /* 0x0007fffe05057892 */ /* 0x000fc8000f8ec03f */
[----:B------:R-:W-:-:S03]  /*14e0*/  UIADD3 UR5, UR4, -UR5, URZ ;  /* 0x8000000504057290 */ /* 0x000fc6000fffe03f */
[----:B------:R-:W-:Y:S01]  /*14f0*/  ULDC UR4, c[0x0][0x28c] ;  /* 0x0000a30000047ab9 */ /* 0x000fe20000000800 */
[----:B------:R-:W-:Y:S01]  /*1500*/  ULEA UR5, UR5, UR6, 0xd ;  /* 0x0000000605057291 */ /* 0x000fe2000f8e683f */
[----:B------:R-:W-:-:S03]  /*1510*/  ISETP.LT.AND P0, PT, RZ, UR4, PT ;  /* 0x00000004ff007c0c */ /* 0x000fc6000bf01270 */
[----:B------:R-:W-:-:S04]  /*1520*/  UIADD3 UR5, UR5, 0x180, URZ ;  /* 0x0000018005057890 */ /* 0x000fc8000fffe03f */
[----:B------:R-:W-:-:S04]  /*1530*/  USHF.R.U32.HI UR5, URZ, 0x4, UR5 ;  /* 0x000000043f057899 */ /* 0x000fc80008011605 */
[----:B------:R-:W-:Y:S02]  /*1540*/  ULOP3.LUT UR45, UR5, 0x3fff, URZ, 0xc0, !UPT ;  /* 0x00003fff052d7892 */ /* 0x000fe4000f8ec03f */
[----:B--2345:R-:W-:Y:S10]  /*1550*/  @P0 BRA `(.L_x_17) ;  /* 0x0000000000400947 */ /* 0x03cff40003800000 */
[----:B------:R-:W-:Y:S01]  /*1560*/  MOV R0, 0x0 ;  /* 0x0000000000007802 */ /* 0x000fe20000000f00 */
[----:B------:R-:W-:Y:S01]  /*1570*/  ULDC.64 UR4, c[0x4][0x68] ;  /* 0x01001a0000047ab9 */ /* 0x000fe20000000a00 */
[----:B------:R-:W-:Y:S01]  /*1580*/  ULDC.64 UR6, c[0x4][0x8] ;  /* 0x0100020000067ab9 */ /* 0x000fe20000000a00 */
[----:B------:R-:W-:Y:S01]  /*1590*/  IMAD.U32 R4, RZ, RZ, UR4 ;  /* 0x00000004ff047e24 */ /* 0x000fe2000f8e00ff */
[----:B------:R0:W1:Y:S01]  /*15a0*/  LDC.64 R14, c[0x4][R0] ;  /* 0x01000000000e7b82 */ /* 0x0000620000000a00 */
[----:B------:R-:W-:Y:S01]  /*15b0*/  IMAD.U32 R5, RZ, RZ, UR5 ;  /* 0x00000005ff057e24 */ /* 0x000fe2000f8e00ff */
[----:B------:R-:W-:Y:S01]  /*15c0*/  ULDC.64 UR4, c[0x4][0x70] ;  /* 0x01001c0000047ab9 */ /* 0x000fe20000000a00 */
[----:B------:R-:W-:Y:S02]  /*15d0*/  IMAD.U32 R10, RZ, RZ, UR6 ;  /* 0x00000006ff0a7e24 */ /* 0x000fe4000f8e00ff */
[----:B------:R-:W-:Y:S02]  /*15e0*/  IMAD.U32 R6, RZ, RZ, UR4 ;  /* 0x00000004ff067e24 */ /* 0x000fe4000f8e00ff */
[----:B------:R-:W-:-:S02]  /*15f0*/  IMAD.U32 R7, RZ, RZ, UR5 ;  /* 0x00000005ff077e24 */ /* 0x000fc4000f8e00ff */
[----:B------:R-:W-:Y:S02]  /*1600*/  IMAD.U32 R11, RZ, RZ, UR7 ;  /* 0x00000007ff0b7e24 */ /* 0x000fe4000f8e00ff */
[----:B------:R-:W-:Y:S02]  /*1610*/  IMAD.MOV.U32 R8, RZ, RZ, 0x1e1 ;  /* 0x000001e1ff087424 */ /* 0x000fe400078e00ff */
[----:B------:R-:W-:Y:S02]  /*1620*/  IMAD.MOV.U32 R12, RZ, RZ, 0x1 ;  /* 0x00000001ff0c7424 */ /* 0x000fe400078e00ff */
[----:B0-----:R-:W-:-:S07]  /*1630*/  IMAD.MOV.U32 R13, RZ, RZ, RZ ;  /* 0x000000ffff0d7224 */ /* 0x001fce00078e00ff */
[----:B------:R-:W-:-:S07]  /*1640*/  LEPC R20, `(.L_x_17) ;  /* 0x000000001014794e */ /* 0x000fce0000000000 */
[----:B-1---5:R-:W-:Y:S05]  /*1650*/  CALL.ABS.NOINC R14 ;  /* 0x000000000e007343 */ /* 0x022fea0003c00000 */
.L_x_17:
[----:B------:R-:W-:-:S13]  /*1660*/  ISETP.NE.AND P0, PT, R103, 0x3, PT ;  /* 0x000000036700780c */ /* 0x000fda0003f05270 */
[----:B------:R-:W-:Y:S05]  /*1670*/  @!P0 BRA `(.L_x_18) ;  /* 0x0000000000048947 */ /* 0x000fea0003800000 */
[----:B------:R-:W-:Y:S01]  /*1680*/  BPT.TRAP 0x1 ;  /* 0x000000040000795c */ /* 0x000fe20000300000 */
.L_x_18:
[----:B------:R-:W0:Y:S01]  /*1690*/  S2UR UR5, SR_CgaCtaId ;  /* 0x00000000000579c3 */ /* 0x000e220000008800 */
[----:B------:R-:W-:Y:S01]  /*16a0*/  UMOV UR4, 0x400 ;  /* 0x0000040000047882 */ /* 0x000fe20000000000 */
[----:B------:R-:W-:Y:S02]  /*16b0*/  IMAD.U32 R0, RZ, RZ, UR40 ;  /* 0x00000028ff007e24 */ /* 0x000fe4000f8e00ff */
[----:B------:R-:W-:-:S03]  /*16c0*/  IMAD.U32 R3, RZ, RZ, UR41 ;  /* 0x00000029ff037e24 */ /* 0x000fc6000f8e00ff */
[----:B------:R-:W-:Y:S01]  /*16d0*/  SHF.L.U32 R0, R0, 0x1f, RZ ;  /* 0x0000001f00007819 */ /* 0x000fe200000006ff */
[----:B0-----:R-:W-:-:S06]  /*16e0*/  ULEA UR4, UR5, UR4, 0x18 ;  /* 0x0000000405047291 */ /* 0x001fcc000f8ec03f */
[----:B------:R-:W-:-:S04]  /*16f0*/  IMAD.U32 R6, RZ, RZ, UR4 ;  /* 0x00000004ff067e24 */ /* 0x000fc8000f8e00ff */
[----:B------:R-:W-:-:S04]  /*1700*/  IMAD R3, R3, 0x8, R6 ;  /* 0x0000000803037824 */ /* 0x000fc800078e0206 */
[----:B------:R0:W1:Y:S01]  /*1710*/  SYNCS.PHASECHK.TRANS64.TRYWAIT P1, [R3+URZ], R0 ;  /* 0x00000000030075a7 */ /* 0x000062000802017f */
[----:B------:R-:W-:Y:S05]  /*1720*/  @!P0 BRA `(.L_x_19) ;  /* 0x0000000000048947 */ /* 0x000fea0003800000 */
[----:B------:R-:W-:Y:S01]  /*1730*/  BPT.TRAP 0x1 ;  /* 0x000000040000795c */ /* 0x000fe20000300000 */
.L_x_19:
[----:B------:R-:W-:-:S05]  /*1740*/  IMAD.U32 R4, RZ, RZ, UR44 ;  /* 0x0000002cff047e24 */ /* 0x000fca000f8e00ff */
[----:B------:R-:W-:Y:S01]  /*1750*/  ISETP.GE.AND P2, PT, R4, 0x1, PT ;  /* 0x000000010400780c */ /* 0x000fe20003f46270 */
[----:B-1----:R-:W-:-:S12]  /*1760*/  @P1 BRA `(.L_x_20) ;  /* 0x0000000000081947 */ /* 0x002fd80003800000 */
[----:B------:R-:W1:Y:S02]  /*1770*/  SYNCS.PHASECHK.TRANS64.TRYWAIT P1, [R3+URZ], R0 ;  /* 0x00000000030075a7 */ /* 0x000e64000802017f */
[----:B-1----:R-:W-:Y:S05]  /*1780*/  @!P1 BRA `(.L_x_21) ;  /* 0x0000006800109947 */ /* 0x002fea0003800000 */
.L_x_20:
[----:B------:R-:W-:Y:S05]  /*1790*/  WARPSYNC.ALL ;  /* 0x0000000000007948 */ /* 0x000fea0003800000 */
[----:B------:R-:W-:Y:S01]  /*17a0*/  R2UR UR4, R6 ;  /* 0x00000000060472ca */ /* 0x000fe200000e0000 */
[----:B------:R-:W-:Y:S01]  /*17b0*/  ULEA UR5, UR41, UR45, 0xa ;  /* 0x0000002d29057291 */ /* 0x000fe2000f8e503f */
[----:B------:R-:W-:Y:S01]  /*17c0*/  WARPGROUP.ARRIVE ;  /* 0x00000000000079c5 */ /* 0x000fe20000000000 */
[----:B------:R-:W-:Y:S01]  /*17d0*/  UMOV UR9, 0x40000040 ;  /* 0x4000004000097882 */ /* 0x000fe20000000000 */
[----:B------:R-:W-:-:S04]  /*17e0*/  UMOV UR11, 0x40000040 ;  /* 0x40000040000b7882 */ /* 0x000fc80000000000 */
[----:B------:R-:W-:-:S05]  /*17f0*/  UMOV UR8, UR5 ;  /* 0x0000000500087c82 */ /* 0x000fca0008000000 */
[----:B------:R-:W-:-:S04]  /*1800*/  UIADD3 UR4, UR4, 0x1c180, URZ ;  /* 0x0001c18004047890 */ /* 0x000fc8000fffe03f */
[----:B------:R-:W-:-:S04]  /*1810*/  USHF.R.U32.HI UR4, URZ, 0x4, UR4 ;  /* 0x000000043f047899 */ /* 0x000fc80008011604 */
[----:B------:R-:W-:-:S04]  /*1820*/  ULOP3.LUT UR4, UR4, 0x3fff, URZ, 0xc0, !UPT ;  /* 0x00003fff04047892 */ /* 0x000fc8000f8ec03f */
[----:B------:R-:W-:-:S04]  /*1830*/  ULOP3.LUT UR4, UR4, 0x10000, URZ, 0xfc, !UPT ;  /* 0x0001000004047892 */ /* 0x000fc8000f8efc3f */
[----:B------:R-:W-:-:S07]  /*1840*/  ULEA UR6, UR41, UR4, 0xa ;  /* 0x0000000429067291 */ /* 0x000fce000f8e503f */
[----:B------:R-:W-:Y:S02]  /*1850*/  UMOV UR10, UR6 ;  /* 0x00000006000a7c82 */ /* 0x000fe40008000000 */
[----:B------:R-:W-:Y:S01]  /*1860*/  HGMMA.64x128x16.F32 R24, gdesc[UR8].tnspA, RZ, !UPT, gsb0 ;  /* 0x21e00000081879f0 */ /* 0x000fe2000c0008ff */
[----:B------:R-:W-:Y:S02]  /*1870*/  UIADD3 UR8, UR5, 0x80, URZ ;  /* 0x0000008005087890 */ /* 0x000fe4000fffe03f */
[----:B------:R-:W-:Y:S01]  /*1880*/  UIADD3 UR10, UR6, 0x2, URZ ;  /* 0x00000002060a7890 */ /* 0x000fe2000fffe03f */
[----:B------:R-:W-:Y:S01]  /*1890*/  UMOV UR9, 0x40000040 ;  /* 0x4000004000097882 */ /* 0x000fe20000000000 */
[----:B------:R-:W-:Y:S01]  /*18a0*/  UMOV UR11, 0x40000040 ;  /* 0x40000040000b7882 */ /* 0x000fe20000000000 */
[----:B------:R-:W-:Y:S02]  /*18b0*/  WARPGROUP.DEPBAR.LE gsb0, 0x0 ;  /* 0x00008000000079c5 */ /* 0x000fe40000010000 */
[----:B------:R-:W-:-:S06]  /*18c0*/  WARPGROUP.ARRIVE ;  /* 0x00000000000079c5 */ /* 0x000fcc0000000000 */
[----:B------:R-:W-:Y:S01]  /*18d0*/  HGMMA.64x128x16.F32 R24, gdesc[UR8].tnspA, R24, gsb0 ;  /* 0x21e00000081879f0 */ /* 0x000fe20008000818 */
        /* <DEDUP_REMOVED lines=13> */
[----:B------:R-:W-:Y:S03]  /*19b0*/  HGMMA.64x128x16.F32 R24, gdesc[UR8].tnspA, R24, gsb0 ;  /* 0x21e00000081879f0 */ /* 0x000fe60008000818 */
[----:B------:R-:W-:Y:S02]  /*19c0*/  WARPGROUP.DEPBAR.LE gsb0, 0x0 ;  /* 0x00008000000079c5 */ /* 0x000fe40000010000 */
[----:B------:R-:W-:Y:S05]  /*19d0*/  @!P2 BRA `(.L_x_22) ;  /* 0x000000040028a947 */ /* 0x000fea0003800000 */
[----:B------:R-:W-:Y:S01]  /*19e0*/  UIADD3 UR5, UR41, 0x1, URZ ;  /* 0x0000000129057890 */ /* 0x000fe2000fffe03f */
[----:B01----:R-:W-:Y:S02]  /*19f0*/  IMAD.U32 R0, RZ, RZ, UR44 ;  /* 0x0000002cff007e24 */ /* 0x003fe4000f8e00ff */
[----:B------:R-:W-:Y:S01]  /*1a00*/  IMAD.U32 R3, RZ, RZ, UR41 ;  /* 0x00000029ff037e24 */ /* 0x000fe2000f8e00ff */
[----:B------:R-:W-:-:S04]  /*1a10*/  UISETP.NE.AND UP0, UPT, UR5, 0x7, UPT ;  /* 0x000000070500788c */ /* 0x000fc8000bf05270 */
[----:B------:R-:W-:Y:S02]  /*1a20*/  USEL UR6, URZ, 0x1, UP0 ;  /* 0x000000013f067887 */ /* 0x000fe40008000000 */
[----:B------:R-:W-:Y:S02]  /*1a30*/  USEL UR5, UR5, URZ, UP0 ;  /* 0x0000003f05057287 */ /* 0x000fe40008000000 */
[----:B------:R-:W-:-:S06]  /*1a40*/  ULOP3.LUT UR6, UR40, UR6, URZ, 0x3c, !UPT ;  /* 0x0000000628067292 */ /* 0x000fcc000f8e3c3f */
[----:B------:R-:W-:-:S07]  /*1a50*/  IMAD.U32 R7, RZ, RZ, UR6 ;  /* 0x00000006ff077e24 */ /* 0x000fce000f8e00ff */
.L_x_29:
[----:B------:R-:W-:Y:S05]  /*1a60*/  @!P0 BRA `(.L_x_23) ;  /* 0x0000000000048947 */ /* 0x000fea0003800000 */
[----:B------:R-:W-:Y:S01]  /*1a70*/  BPT.TRAP 0x1 ;  /* 0x000000040000795c */ /* 0x000fe20000300000 */
.L_x_23:
[----:B------:R-:W0:Y:S01]  /*1a80*/  S2UR UR7, SR_CgaCtaId ;  /* 0x00000000000779c3 */ /* 0x000e220000008800 */
[----:B------:R-:W-:Y:S01]  /*1a90*/  UMOV UR6, 0x400 ;  /* 0x0000040000067882 */ /* 0x000fe20000000000 */
[----:B------:R-:W-:Y:S01]  /*1aa0*/  IMAD.U32 R5, RZ, RZ, UR5 ;  /* 0x00000005ff057e24 */ /* 0x000fe2000f8e00ff */
[----:B------:R-:W-:Y:S01]  /*1ab0*/  SHF.L.U32 R4, R7, 0x1f, RZ ;  /* 0x0000001f07047819 */ /* 0x000fe200000006ff */
[----:B0-----:R-:W-:-:S06]  /*1ac0*/  ULEA UR6, UR7, UR6, 0x18 ;  /* 0x0000000607067291 */ /* 0x001fcc000f8ec03f */
[----:B------:R-:W-:-:S04]  /*1ad0*/  IMAD.U32 R6, RZ, RZ, UR6 ;  /* 0x00000006ff067e24 */ /* 0x000fc8000f8e00ff */
[----:B------:R-:W-:-:S04]  /*1ae0*/  IMAD R5, R5, 0x8, R6 ;  /* 0x0000000805057824 */ /* 0x000fc800078e0206 */
[----:B------:R0:W1:Y:S01]  /*1af0*/  SYNCS.PHASECHK.TRANS64.TRYWAIT P1, [R5+URZ], R4 ;  /* 0x00000004050075a7 */ /* 0x000062000802017f */
[----:B------:R-:W-:Y:S05]  /*1b00*/  @!P0 BRA `(.L_x_24) ;  /* 0x0000000000048947 */ /* 0x000fea0003800000 */
[----:B------:R-:W-:Y:S01]  /*1b10*/  BPT.TRAP 0x1 ;  /* 0x000000040000795c */ /* 0x000fe20000300000 */
.L_x_24:
[----:B-1----:R-:W-:Y:S05]  /*1b20*/  @P1 BRA `(.L_x_25) ;  /* 0x0000000000081947 */ /* 0x002fea0003800000 */
[----:B------:R-:W1:Y:S02]  /*1b30*/  SYNCS.PHASECHK.TRANS64.TRYWAIT P1, [R5+URZ], R4 ;  /* 0x00000004050075a7 */ /* 0x000e64000802017f */
[----:B-1----:R-:W-:Y:S05]  /*1b40*/  @!P1 BRA `(.L_x_26) ;  /* 0x0000006400349947 */ /* 0x002fea0003800000 */
.L_x_25:
[----:B------:R-:W-:Y:S01]  /*1b50*/  ULEA UR6, UR5, UR45, 0xa ;  /* 0x0000002d05067291 */ /* 0x000fe2000f8e503f */
[----:B------:R-:W-:Y:S01]  /*1b60*/  WARPGROUP.ARRIVE ;  /* 0x00000000000079c5 */ /* 0x000fe20000000000 */
[----:B------:R-:W-:Y:S01]  /*1b70*/  ULEA UR7, UR5, UR4, 0xa ;  /* 0x0000000405077291 */ /* 0x000fe2000f8e503f */
[----:B------:R-:W-:Y:S01]  /*1b80*/  UMOV UR9, 0x40000040 ;  /* 0x4000004000097882 */ /* 0x000fe20000000000 */
[----:B------:R-:W-:-:S03]  /*1b90*/  UMOV UR11, 0x40000040 ;  /* 0x40000040000b7882 */ /* 0x000fc60000000000 */
[----:B------:R-:W-:Y:S02]  /*1ba0*/  UMOV UR8, UR6 ;  /* 0x0000000600087c82 */ /* 0x000fe40008000000 */
[----:B------:R-:W-:Y:S02]  /*1bb0*/  UMOV UR10, UR7 ;  /* 0x00000007000a7c82 */ /* 0x000fe40008000000 */
[----:B------:R-:W-:Y:S01]  /*1bc0*/  HGMMA.64x128x16.F32 R24, gdesc[UR8].tnspA, R24, gsb0 ;  /* 0x21e00000081879f0 */ /* 0x000fe20008000818 */
[----:B------:R-:W-:Y:S02]  /*1bd0*/  UIADD3 UR8, UR6, 0x80, URZ ;  /* 0x0000008006087890 */ /* 0x000fe4000fffe03f */
[----:B------:R-:W-:Y:S01]  /*1be0*/  UIADD3 UR10, UR7, 0x2, URZ ;  /* 0x00000002070a7890 */ /* 0x000fe2000fffe03f */
[----:B------:R-:W-:Y:S01]  /*1bf0*/  UMOV UR9, 0x40000040 ;  /* 0x4000004000097882 */ /* 0x000fe20000000000 */
[----:B------:R-:W-:Y:S01]  /*1c00*/  UMOV UR11, 0x40000040 ;  /* 0x40000040000b7882 */ /* 0x000fe20000000000 */
[----:B------:R-:W-:-:S02]  /*1c10*/  WARPGROUP.DEPBAR.LE gsb0, 0x0 ;  /* 0x00008000000079c5 */ /* 0x000fc40000010000 */
        /* <DEDUP_REMOVED lines=18> */
[----:B------:R-:W-:Y:S01]  /*1d40*/  BPT.TRAP 0x1 ;  /* 0x000000040000795c */ /* 0x000fe20000300000 */
.L_x_27:
[----:B------:R-:W-:-:S13]  /*1d50*/  ISETP.NE.AND P1, PT, R102, RZ, PT ;  /* 0x000000ff6600720c */ /* 0x000fda0003f25270 */
[----:B01----:R-:W-:-:S04]  /*1d60*/  @P1 IMAD R4, R3, 0x8, R6 ;  /* 0x0000000803041824 */ /* 0x003fc800078e0206 */
[----:B------:R-:W-:-:S05]  /*1d70*/  @P1 VIADD R4, R4, 0x38 ;  /* 0x0000003804041836 */ /* 0x000fca0000000000 */
[----:B------:R-:W-:-:S04]  /*1d80*/  @P1 PRMT R4, R19, 0x654, R4 ;  /* 0x0000065413041816 */ /* 0x000fc80000000004 */
[----:B------:R0:W-:Y:S01]  /*1d90*/  @P1 SYNCS.ARRIVE.TRANS64.RED.A1T0 RZ, [R4+URZ], RZ ;  /* 0x000000ff04ff19a7 */ /* 0x0001e2000810043f */
[----:B------:R-:W-:-:S13]  /*1da0*/  ISETP.GT.U32.AND P1, PT, R18, 0x1, PT ;  /* 0x000000011200780c */ /* 0x000fda0003f24070 */
[----:B0-----:R-:W-:Y:S05]  /*1db0*/  @P1 BRA `(.L_x_28) ;  /* 0x0000000000041947 */ /* 0x001fea0003800000 */
[----:B------:R-:W-:Y:S01]  /*1dc0*/  BPT.TRAP 0x1 ;  /* 0x000000040000795c */ /* 0x000fe20000300000 */
.L_x_28:
[----:B------:R-:W-:Y:S01]  /*1dd0*/  UIADD3 UR5, UR5, 0x1, URZ ;  /* 0x0000000105057890 */ /* 0x000fe2000fffe03f */
[C---:B------:R-:W-:Y:S01]  /*1de0*/  ISETP.GT.AND P2, PT, R0.reuse, 0x1, PT ;  /* 0x000000010000780c */ /* 0x040fe20003f44270 */
[----:B------:R-:W-:Y:S02]  /*1df0*/  VIADD R3, R3, 0x1 ;  /* 0x0000000103037836 */ /* 0x000fe40000000000 */
[----:B------:R-:W-:Y:S01]  /*1e00*/  UISETP.NE.AND UP0, UPT, UR5, 0x7, UPT ;  /* 0x000000070500788c */ /* 0x000fe2000bf05270 */
[----:B------:R-:W-:Y:S02]  /*1e10*/  VIADD R0, R0, 0xffffffff ;  /* 0xffffffff00007836 */ /* 0x000fe40000000000 */
[C---:B------:R-:W-:Y:S01]  /*1e20*/  ISETP.NE.AND P1, PT, R3.reuse, 0x7, PT ;  /* 0x000000070300780c */ /* 0x040fe20003f25270 */
[----:B------:R-:W-:Y:S02]  /*1e30*/  USEL UR6, URZ, 0x1, UP0 ;  /* 0x000000013f067887 */ /* 0x000fe40008000000 */
[----:B------:R-:W-:Y:S01]  /*1e40*/  USEL UR5, UR5, URZ, UP0 ;  /* 0x0000003f05057287 */ /* 0x000fe20008000000 */
[----:B------:R-:W-:-:S03]  /*1e50*/  SEL R3, R3, RZ, P1 ;  /* 0x000000ff03037207 */ /* 0x000fc60000800000 */
[----:B------:R-:W-:Y:S01]  /*1e60*/  LOP3.LUT R7, R7, UR6, RZ, 0x3c, !PT ;  /* 0x0000000607077c12 */ /* 0x000fe2000f8e3cff */
[----:B------:R-:W-:Y:S07]  /*1e70*/  @P2 BRA `(.L_x_29) ;  /* 0xfffffff800f82947 */ /* 0x000fee000383ffff */
.L_x_22:
[----:B01----:R-:W0:Y:S02]  /*1e80*/  LDC R0, c[0x0][0x28c] ;  /* 0x0000a300ff007b82 */ /* 0x003e240000000800 */
[----:B0-----:R-:W-:-:S13]  /*1e90*/  ISETP.GE.AND P1, PT, R0, 0x1, PT ;  /* 0x000000010000780c */ /* 0x001fda0003f26270 */
[----:B------:R-:W-:Y:S05]  /*1ea0*/  @!P1 BRA `(.L_x_30) ;  /* 0x0000000000509947 */ /* 0x000fea0003800000 */
[----:B------:R-:W-:Y:S05]  /*1eb0*/  @!P0 BRA `(.L_x_31) ;  /* 0x0000000000048947 */ /* 0x000fea0003800000 */
[----:B------:R-:W-:Y:S01]  /*1ec0*/  BPT.TRAP 0x1 ;  /* 0x000000040000795c */ /* 0x000fe20000300000 */
.L_x_31:
[----:B------:R-:W-:Y:S01]  /*1ed0*/  ISETP.NE.AND P1, PT, R102, RZ, PT ;  /* 0x000000ff6600720c */ /* 0x000fe20003f25270 */
[----:B------:R-:W-:Y:S01]  /*1ee0*/  BSSY B0, `(.L_x_32) ;  /* 0x000000e000007945 */ /* 0x000fe20003800000 */
[----:B------:R-:W-:-:S11]  /*1ef0*/  ISETP.GT.U32.AND P0, PT, R18, 0x1, PT ;  /* 0x000000011200780c */ /* 0x000fd60003f04070 */
[----:B------:R-:W-:Y:S05]  /*1f00*/  @!P1 BRA `(.L_x_33) ;  /* 0x00000000002c9947 */ /* 0x000fea0003800000 */
[----:B------:R-:W-:-:S04]  /*1f10*/  UIADD3 UR6, UR44, UR41, URZ ;  /* 0x000000292c067290 */ /* 0x000fc8000fffe03f */
[----:B------:R-:W-:-:S04]  /*1f20*/  UIMAD.WIDE.U32 UR4, UR6, 0x24924925, URZ ;  /* 0x24924925060478a5 */ /* 0x000fc8000f8e003f */
[----:B------:R-:W-:-:S04]  /*1f30*/  UIADD3 UR4, UR6, -UR5, URZ ;  /* 0x8000000506047290 */ /* 0x000fc8000fffe03f */
[----:B------:R-:W-:-:S04]  /*1f40*/  ULEA.HI UR4, UR4, UR5, URZ, 0x1f ;  /* 0x0000000504047291 */ /* 0x000fc8000f8ff83f */
[----:B------:R-:W-:-:S04]  /*1f50*/  USHF.R.U32.HI UR4, URZ, 0x2, UR4 ;  /* 0x000000023f047899 */ /* 0x000fc80008011604 */
[----:B------:R-:W-:-:S06]  /*1f60*/  UIMAD UR4, UR4, -0x7, UR6 ;  /* 0xfffffff9040478a4 */ /* 0x000fcc000f8e0206 */
[----:B------:R-:W-:-:S04]  /*1f70*/  IMAD.U32 R3, RZ, RZ, UR4 ;  /* 0x00000004ff037e24 */ /* 0x000fc8000f8e00ff */
[----:B------:R-:W-:-:S04]  /*1f80*/  IMAD R0, R3, 0x8, R6 ;  /* 0x0000000803007824 */ /* 0x000fc800078e0206 */
[----:B------:R-:W-:-:S05]  /*1f90*/  VIADD R0, R0, 0x38 ;  /* 0x0000003800007836 */ /* 0x000fca0000000000 */
[----:B------:R-:W-:-:S04]  /*1fa0*/  PRMT R0, R19, 0x654, R0 ;  /* 0x0000065413007816 */ /* 0x000fc80000000000 */
[----:B------:R0:W-:Y:S03]  /*1fb0*/  SYNCS.ARRIVE.TRANS64.RED.A1T0 RZ, [R0+URZ], RZ ;  /* 0x000000ff00ff79a7 */ /* 0x0001e6000810043f */
.L_x_33:
[----:B------:R-:W-:Y:S05]  /*1fc0*/  BSYNC B0 ;  /* 0x0000000000007941 */ /* 0x000fea0003800000 */
.L_x_32:
[----:B------:R-:W-:Y:S05]  /*1fd0*/  @P0 BRA `(.L_x_30) ;  /* 0x0000000000040947 */ /* 0x000fea0003800000 */
[----:B------:R-:W-:Y:S01]  /*1fe0*/  BPT.TRAP 0x1 ;  /* 0x000000040000795c */ /* 0x000fe20000300000 */
.L_x_30:
[----:B------:R-:W-:Y:S01]  /*1ff0*/  UISETP.GE.U32.AND UP1, UPT, UR43, 0x7, UPT ;  /* 0x000000072b00788c */ /* 0x000fe2000bf26070 */
[----:B------:R-:W-:Y:S01]  /*2000*/  IMAD.SHL.U32 R3, R100, 0x80, RZ ;  /* 0x0000008064037824 */ /* 0x000fe200078e00ff */
[----:B------:R-:W-:Y:S01]  /*2010*/  UIADD3 UR41, UR43, UR41, URZ ;  /* 0x000000292b297290 */ /* 0x000fe2000fffe03f */
[----:B------:R-:W-:Y:S01]  /*2020*/  SHF.R.S32.HI R13, RZ, 0x1f, R99 ;  /* 0x0000001fff0d7819 */ /* 0x000fe20000011463 */
[----:B------:R-:W-:Y:S01]  /*2030*/  ULDC UR10, c[0x0][0x288] ;  /* 0x0000a200000a7ab9 */ /* 0x000fe20000000800 */
[----:B------:R-:W-:Y:S01]  /*2040*/  IMAD.SHL.U32 R7, R101, 0x80, RZ ;  /* 0x0000008065077824 */ /* 0x000fe200078e00ff */
[C---:B------:R-:W-:Y:S01]  /*2050*/  LOP3.LUT R8, R3.reuse, 0x6, R94, 0xf8, !PT ;  /* 0x0000000603087812 */ /* 0x040fe200078ef85e */
[----:B------:R-:W-:Y:S01]  /*2060*/  UISETP.GT.U32.AND UP0, UPT, UR41, 0x6, UPT ;  /* 0x000000062900788c */ /* 0x000fe2000bf04070 */
[----:B------:R-:W-:Y:S01]  /*2070*/  ISETP.GE.AND P0, PT, R3, UR10, PT ;  /* 0x0000000a03007c0c */ /* 0x000fe2000bf06270 */
[----:B------:R-:W-:Y:S01]  /*2080*/  ULDC.64 UR6, c[0x0][0x5d0] ;  /* 0x0001740000067ab9 */ /* 0x000fe20000000a00 */
[----:B------:R-:W-:Y:S01]  /*2090*/  ULDC UR11, c[0x0][0x284] ;  /* 0x0000a100000b7ab9 */ /* 0x000fe20000000800 */
[----:B------:R-:W-:Y:S01]  /*20a0*/  @UP1 UIMAD.WIDE.U32 UR4, UR41, 0x24924925, URZ ;  /* 0x24924925290418a5 */ /* 0x000fe2000f8e003f */
[----:B------:R-:W-:Y:S01]  /*20b0*/  SHF.R.S32.HI R9, RZ, 0x1f, R8 ;  /* 0x0000001fff097819 */ /* 0x000fe20000011408 */
[----:B0-----:R-:W-:Y:S01]  /*20c0*/  IMAD R0, R13, UR6, RZ ;  /* 0x000000060d007c24 */ /* 0x001fe2000f8e02ff */
[----:B------:R-:W-:Y:S01]  /*20d0*/  UISETP.LT.U32.AND UP0, UPT, UR43, 0x7, UP0 ;  /* 0x000000072b00788c */ /* 0x000fe20008701070 */
[----:B------:R-:W-:Y:S01]  /*20e0*/  ISETP.GE.OR P0, PT, R7, UR11, P0 ;  /* 0x0000000b07007c0c */ /* 0x000fe20008706670 */
[----:B------:R-:W-:Y:S01]  /*20f0*/  @UP1 UIADD3 UR4, UR41, -UR5, URZ ;  /* 0x8000000529041290 */ /* 0x000fe2000fffe03f */
[C---:B------:R-:W-:Y:S01]  /*2100*/  IMAD R11, R99.reuse, UR7, R0 ;  /* 0x00000007630b7c24 */ /* 0x040fe2000f8e0200 */
[----:B------:R-:W-:Y:S01]  /*2110*/  ULDC.64 UR8, c[0x0][0x5c8] ;  /* 0x0001720000087ab9 */ /* 0x000fe20000000a00 */
[----:B------:R-:W-:Y:S01]  /*2120*/  IMAD.WIDE.U32 R4, R99, UR6, R8 ;  /* 0x0000000663047c25 */ /* 0x000fe2000f8e0008 */
[----:B------:R-:W-:-:S02]  /*2130*/  USEL UR6, URZ, 0x1, !UP0 ;  /* 0x000000013f067887 */ /* 0x000fc4000c000000 */
[----:B------:R-:W-:Y:S01]  /*2140*/  @UP1 ULEA.HI UR4, UR4, UR5, URZ, 0x1f ;  /* 0x0000000504041291 */ /* 0x000fe2000f8ff83f */
[----:B------:R-:W-:Y:S01]  /*2150*/  IMAD.WIDE R100, R101, 0x80, R22 ;  /* 0x0000008065647825 */ /* 0x000fe200078e0216 */
[----:B------:R-:W-:Y:S02]  /*2160*/  ULOP3.LUT UR40, UR40, UR6, URZ, 0x3c, !UPT ;  /* 0x0000000628287292 */ /* 0x000fe4000f8e3c3f */
[----:B------:R-:W-:Y:S01]  /*2170*/  @UP1 USHF.R.U32.HI UR4, URZ, 0x2, UR4 ;  /* 0x000000023f041899 */ /* 0x000fe20008011604 */
[----:B------:R-:W-:Y:S02]  /*2180*/  IMAD.IADD R5, R5, 0x1, R11 ;  /* 0x0000000105057824 */ /* 0x000fe400078e020b */
[----:B------:R-:W-:Y:S01]  /*2190*/  IMAD R11, R101, UR8, RZ ;  /* 0x00000008650b7c24 */ /* 0x000fe2000f8e02ff */
[----:B------:R-:W-:Y:S01]  /*21a0*/  @UP1 ULOP3.LUT UR40, UR40, 0x1, UR4, 0x78, !UPT ;  /* 0x0000000128281892 */ /* 0x000fe2000f8e7804 */
[----:B------:R-:W-:-:S04]  /*21b0*/  IMAD.WIDE.U32 R104, R100, UR8, R4 ;  /* 0x0000000864687c25 */ /* 0x000fc8000f8e0004 */
[----:B------:R-:W-:Y:S02]  /*21c0*/  IMAD R11, R100, UR9, R11 ;  /* 0x00000009640b7c24 */ /* 0x000fe4000f8e020b */
[----:B------:R-:W-:Y:S01]  /*21d0*/  IMAD.MOV.U32 R0, RZ, RZ, -0x1 ;  /* 0xffffffffff007424 */ /* 0x000fe200078e00ff */
[----:B------:R-:W-:Y:S06]  /*21e0*/  @P0 BRA `(.L_x_34) ;  /* 0x0000004000040947 */ /* 0x000fec0003800000 */
[----:B-----5:R-:W-:Y:S01]  /*21f0*/  FSETP.NEU.AND P1, PT, R89, RZ, PT ;  /* 0x000000ff5900720b */ /* 0x020fe20003f2d000 */
[----:B------:R-:W-:Y:S01]  /*2200*/  IMAD.IADD R4, R93, 0x1, -R3 ;  /* 0x000000015d047824 */ /* 0x000fe200078e0a03 */
[----:B------:R-:W-:Y:S01]  /*2210*/  BSSY B0, `(.L_x_34) ;  /* 0x00003fe000007945 */ /* 0x000fe20003800000 */
[----:B------:R-:W-:Y:S02]  /*2220*/  IMAD.IADD R3, R98, 0x1, -R7 ;  /* 0x0000000162037824 */ /* 0x000fe400078e0a07 */
[----:B------:R-:W-:Y:S01]  /*2230*/  IMAD.IADD R115, R105, 0x1, R11 ;  /* 0x0000000169737824 */ /* 0x000fe200078e020b */
[----:B------:R-:W-:-:S04]  /*2240*/  ISETP.GT.AND P0, PT, R4, RZ, PT ;  /* 0x000000ff0400720c */ /* 0x000fc80003f04270 */
[----:B------:R-:W-:-:S03]  /*2250*/  ISETP.GT.AND P3, PT, R3, RZ, P0 ;  /* 0x000000ff0300720c */ /* 0x000fc60000764270 */
[----:B------:R-:W-:Y:S10]  /*2260*/  @!P1 BRA `(.L_x_35) ;  /* 0x0000002c00289947 */ /* 0x000ff40003800000 */
[----:B------:R-:W0:Y:S01]  /*2270*/  LDC.64 R108, c[0x0][0x5b8] ;  /* 0x00016e00ff6c7b82 */ /* 0x000e220000000a00 */
[----:B------:R-:W-:-:S07]  /*2280*/  ULDC.64 UR4, c[0x0][0x5c0] ;  /* 0x0001700000047ab9 */ /* 0x000fce0000000a00 */
[----:B------:R-:W1:Y:S08]  /*2290*/  LDC.64 R110, c[0x0][0x5b0] ;  /* 0x00016c00ff6e7b82 */ /* 0x000e700000000a00 */
[----:B------:R-:W2:Y:S01]  /*22a0*/  LDC.64 R112, c[0x0][0x5a8] ;  /* 0x00016a00ff707b82 */ /* 0x000ea20000000a00 */
[-C--:B0-----:R-:W-:Y:S02]  /*22b0*/  IMAD R6, R13, R108.reuse, RZ ;  /* 0x0000006c0d067224 */ /* 0x081fe400078e02ff */
[----:B------:R-:W-:-:S04]  /*22c0*/  IMAD.WIDE.U32 R106, R99, R108, R8 ;  /* 0x0000006c636a7225 */ /* 0x000fc800078e0008 */
[----:B------:R-:W-:Y:S02]  /*22d0*/  IMAD R105, R99, R109, R6 ;  /* 0x0000006d63697224 */ /* 0x000fe400078e0206 */
[-C--:B-1----:R-:W-:Y:S02]  /*22e0*/  IMAD R5, R101, R110.reuse, RZ ;  /* 0x0000006e65057224 */ /* 0x082fe400078e02ff */
[----:B------:R-:W-:Y:S02]  /*22f0*/  IMAD.IADD R13, R107, 0x1, R105 ;  /* 0x000000016b0d7824 */ /* 0x000fe400078e0269 */
[----:B------:R-:W-:Y:S02]  /*2300*/  IMAD.MOV.U32 R12, RZ, RZ, R106 ;  /* 0x000000ffff0c7224 */ /* 0x000fe400078e006a */
[C---:B------:R-:W-:Y:S02]  /*2310*/  IMAD R109, R100.reuse, R111, R5 ;  /* 0x0000006f646d7224 */ /* 0x040fe400078e0205 */
[----:B------:R-:W-:-:S04]  /*2320*/  IMAD.WIDE.U32 R6, R100, R110, R12 ;  /* 0x0000006e64067225 */ /* 0x000fc800078e000c */
[----:B------:R-:W-:Y:S01]  /*2330*/  IMAD.IADD R5, R7, 0x1, R109 ;  /* 0x0000000107057824 */ /* 0x000fe200078e026d */
[----:B--2---:R-:W-:-:S04]  /*2340*/  LEA R14, P1, R6, R112, 0x1 ;  /* 0x00000070060e7211 */ /* 0x004fc800078208ff */
[----:B------:R-:W-:-:S05]  /*2350*/  LEA.HI.X R15, R6, R113, R5, 0x1, P1 ;  /* 0x00000071060f7211 */ /* 0x000fca00008f0c05 */
[----:B------:R0:W2:Y:S01]  /*2360*/  @P3 LDG.E.LTC128B.U16 R5, desc[UR38][R14.64] ;  /* 0x000000260e053981 */ /* 0x0000a2000c1e1520 */
[----:B------:R-:W-:Y:S01]  /*2370*/  IMAD.WIDE.U32 R6, R100, R110, R8 ;  /* 0x0000006e64067225 */ /* 0x000fe200078e0008 */
[----:B------:R-:W-:Y:S03]  /*2380*/  BSSY B1, `(.L_x_36) ;  /* 0x0000013000017945 */ /* 0x000fe60003800000 */
[----:B------:R-:W-:Y:S02]  /*2390*/  IMAD.IADD R7, R109, 0x1, R7 ;  /* 0x000000016d077824 */ /* 0x000fe400078e0207 */
[----:B------:R-:W-:Y:S01]  /*23a0*/  IMAD.WIDE.U32 R20, R99, R108, R6 ;  /* 0x0000006c63147225 */ /* 0x000fe200078e0006 */
[----:B0-----:R-:W-:-:S03]  /*23b0*/  SHF.L.U64.HI R15, R110, 0x3, R111 ;  /* 0x000000036e0f7819 */ /* 0x001fc6000001026f */
[----:B------:R-:W-:Y:S01]  /*23c0*/  IMAD.IADD R7, R105, 0x1, R21 ;  /* 0x0000000169077824 */ /* 0x000fe200078e0215 */
[----:B------:R-:W-:Y:S01]  /*23d0*/  LEA R6, P4, R20, R112, 0x1 ;  /* 0x0000007014067211 */ /* 0x000fe200078808ff */
[----:B------:R-:W-:-:S03]  /*23e0*/  IMAD.SHL.U32 R14, R110, 0x8, RZ ;  /* 0x000000086e0e7824 */ /* 0x000fc600078e00ff */
[----:B------:R-:W-:Y:S01]  /*23f0*/  LEA.HI.X R7, R20, R113, R7, 0x1, P4 ;  /* 0x0000007114077211 */ /* 0x000fe200020f0c07 */
[----:B--2---:R-:W-:-:S05]  /*2400*/  HADD2.F32 R10, -RZ, R5.H0_H0 ;  /* 0x20000005ff0a7230 */ /* 0x004fca0000004100 */
[----:B------:R-:W-:Y:S01]  /*2410*/  FMUL R11, R10, R89 ;  /* 0x000000590a0b7220 */ /* 0x000fe20000400000 */
[----:B------:R-:W-:-:S03]  /*2420*/  LEA R10, P1, R104, UR4, 0x1 ;  /* 0x00000004680a7c11 */ /* 0x000fc6000f8208ff */
[----:B------:R-:W-:Y:S01]  /*2430*/  FFMA R24, R24, R88, R11 ;  /* 0x0000005818187223 */ /* 0x000fe2000000000b */
[----:B------:R-:W-:Y:S02]  /*2440*/  LEA.HI.X R11, R104, UR5, R115, 0x1, P1 ;  /* 0x00000005680b7c11 */ /* 0x000fe400088f0c73 */
[----:B------:R-:W-:Y:S02]  /*2450*/  ISETP.GT.AND P1, PT, R4, 0x1, PT ;  /* 0x000000010400780c */ /* 0x000fe40003f24270 */
[----:B------:R-:W-:Y:S02]  /*2460*/  F2FP.F16.F32.PACK_AB R24, RZ, R24 ;  /* 0x00000018ff18723e */ /* 0x000fe400000000ff */
[----:B------:R-:W-:-:S03]  /*2470*/  ISETP.GT.AND P2, PT, R3, RZ, P1 ;  /* 0x000000ff0300720c */ /* 0x000fc60000f44270 */
[----:B------:R0:W-:Y:S10]  /*2480*/  @P3 STG.E.U16 desc[UR38][R10.64], R24 ;  /* 0x000000180a003986 */ /* 0x0001f4000c101526 */
[----:B------:R-:W-:Y:S05]  /*2490*/  @!P2 BRA `(.L_x_37) ;  /* 0x000000000004a947 */ /* 0x000fea0003800000 */
[----:B------:R1:W5:Y:S02]  /*24a0*/  LDG.E.LTC128B.U16 R5, desc[UR38][R6.64+0x2] ;  /* 0x0000022606057981 */ /* 0x000364000c1e1520 */
.L_x_37:
[----:B------:R-:W-:Y:S05]  /*24b0*/  BSYNC B1 ;  /* 0x0000000000017941 */ /* 0x000fea0003800000 */
.L_x_36:
[----:B-----5:R-:W-:Y:S01]  /*24c0*/  HADD2.F32 R12, -RZ, R5.H0_H0 ;  /* 0x20000005ff0c7230 */ /* 0x020fe20000004100 */
[----:B------:R-:W-:Y:S01]  /*24d0*/  ISETP.GT.AND P0, PT, R3, 0x8, P0 ;  /* 0x000000080300780c */ /* 0x000fe20000704270 */
[----:B------:R-:W-:Y:S01]  /*24e0*/  IMAD.WIDE.U32 R20, R100, R110, R14 ;  /* 0x0000006e64147225 */ /* 0x000fe200078e000e */
[----:B0-----:R-:W-:-:S03]  /*24f0*/  PRMT R24, R5, 0x7610, R24 ;  /* 0x0000761005187816 */ /* 0x001fc60000000018 */
[----:B------:R-:W-:Y:S01]  /*2500*/  FMUL R12, R12, R89 ;  /* 0x000000590c0c7220 */ /* 0x000fe20000400000 */
[----:B------:R-:W-:Y:S01]  /*2510*/  IMAD.IADD R109, R109, 0x1, R21 ;  /* 0x000000016d6d7824 */ /* 0x000fe200078e0215 */
[----:B------:R-:W-:Y:S02]  /*2520*/  IADD3 R106, P3, R106, R20, RZ ;  /* 0x000000146a6a7210 */ /* 0x000fe40007f7e0ff */
[----:B------:R-:W-:-:S03]  /*2530*/  FFMA R12, R25, R88, R12 ;  /* 0x00000058190c7223 */ /* 0x000fc6000000000c */
[----:B------:R-:W-:Y:S01]  /*2540*/  IMAD.X R13, R109, 0x1, R13, P3 ;  /* 0x000000016d0d7824 */ /* 0x000fe200018e060d */
[C---:B------:R-:W-:Y:S02]  /*2550*/  LEA R14, P3, R106.reuse, R112, 0x1 ;  /* 0x000000706a0e7211 */ /* 0x040fe400078608ff */
[----:B------:R-:W-:Y:S02]  /*2560*/  F2FP.F16.F32.PACK_AB R12, RZ, R12 ;  /* 0x0000000cff0c723e */ /* 0x000fe400000000ff */
[----:B------:R-:W-:Y:S02]  /*2570*/  LEA.HI.X R15, R106, R113, R13, 0x1, P3 ;  /* 0x000000716a0f7211 */ /* 0x000fe400018f0c0d */
[----:B------:R-:W-:-:S05]  /*2580*/  PRMT R21, R12, 0x7610, R21 ;  /* 0x000076100c157816 */ /* 0x000fca0000000015 */
[----:B------:R0:W-:Y:S04]  /*2590*/  @P2 STG.E.U16 desc[UR38][R10.64+0x2], R21 ;  /* 0x000002150a002986 */ /* 0x0001e8000c101526 */
[----:B------:R-:W2:Y:S01]  /*25a0*/  @P0 LDG.E.LTC128B.U16 R24, desc[UR38][R14.64] ;  /* 0x000000260e180981 */ /* 0x000ea2000c1e1520 */
[----:B------:R-:W-:Y:S01]  /*25b0*/  IADD3 R20, P2, R8, R20, RZ ;  /* 0x0000001408147210 */ /* 0x000fe20007f5e0ff */
[----:B------:R-:W-:Y:S01]  /*25c0*/  BSSY B1, `(.L_x_38) ;  /* 0x0000011000017945 */ /* 0x000fe20003800000 */
[C---:B------:R-:W-:Y:S02]  /*25d0*/  SHF.L.U64.HI R13, R90.reuse, 0x1, R91 ;  /* 0x000000015a0d7819 */ /* 0x040fe4000001025b */
[----:B------:R-:W-:Y:S01]  /*25e0*/  ISETP.GT.AND P1, PT, R3, 0x8, P1 ;  /* 0x000000080300780c */ /* 0x000fe20000f24270 */
[----:B0-----:R-:W-:Y:S01]  /*25f0*/  IMAD.X R21, R9, 0x1, R109, P2 ;  /* 0x0000000109157824 */ /* 0x001fe200010e066d */
[----:B------:R-:W-:Y:S01]  /*2600*/  LEA R12, P2, R90, R10, 0x1 ;  /* 0x0000000a5a0c7211 */ /* 0x000fe200078408ff */
[----:B------:R-:W-:-:S04]  /*2610*/  IMAD.WIDE.U32 R20, R99, R108, R20 ;  /* 0x0000006c63147225 */ /* 0x000fc800078e0014 */
[----:B------:R-:W-:Y:S02]  /*2620*/  IMAD.X R13, R13, 0x1, R11, P2 ;  /* 0x000000010d0d7824 */ /* 0x000fe400010e060b */
[----:B------:R-:W-:Y:S02]  /*2630*/  IMAD.IADD R9, R105, 0x1, R21 ;  /* 0x0000000169097824 */ /* 0x000fe400078e0215 */
[----:B--2---:R-:W-:-:S05]  /*2640*/  HADD2.F32 R8, -RZ, R24.H0_H0 ;  /* 0x20000018ff087230 */ /* 0x004fca0000004100 */
[----:B------:R-:W-:Y:S01]  /*2650*/  FMUL R5, R8, R89 ;  /* 0x0000005908057220 */ /* 0x000fe20000400000 */
[----:B------:R-:W-:-:S03]  /*2660*/  LEA R8, P3, R20, R112, 0x1 ;  /* 0x0000007014087211 */ /* 0x000fc600078608ff */
[----:B------:R-:W-:Y:S01]  /*2670*/  FFMA R5, R26, R88, R5 ;  /* 0x000000581a057223 */ /* 0x000fe20000000005 */
[----:B------:R-:W-:-:S04]  /*2680*/  LEA.HI.X R9, R20, R113, R9, 0x1, P3 ;  /* 0x0000007114097211 */ /* 0x000fc800018f0c09 */
[----:B------:R-:W-:-:S05]  /*2690*/  F2FP.F16.F32.PACK_AB R5, RZ, R5 ;  /* 0x00000005ff05723e */ /* 0x000fca00000000ff */
[----:B------:R0:W-:Y:S01]  /*26a0*/  @P0 STG.E.U16 desc[UR38][R12.64], R5 ;  /* 0x000000050c000986 */ /* 0x0001e2000c101526 */
[----:B------:R-:W-:Y:S05]  /*26b0*/  @!P1 BRA `(.L_x_39) ;  /* 0x0000000000049947 */ /* 0x000fea0003800000 */
[----:B------:R2:W5:Y:S02]  /*26c0*/  LDG.E.LTC128B.U16 R24, desc[UR38][R8.64+0x2] ;  /* 0x0000022608187981 */ /* 0x000564000c1e1520 */
.L_x_39:
[----:B------:R-:W-:Y:S05]  /*26d0*/  BSYNC B1 ;  /* 0x0000000000017941 */ /* 0x000fea0003800000 */
.L_x_38:
[----:B-----5:R-:W-:Y:S01]  /*26e0*/  HADD2.F32 R14, -RZ, R24.H0_H0 ;  /* 0x20000018ff0e7230 */ /* 0x020fe20000004100 */
[----:B------:R-:W-:Y:S01]  /*26f0*/  ISETP.GT.AND P0, PT, R4, 0x8, PT ;  /* 0x000000080400780c */ /* 0x000fe20003f04270 */
[----:B------:R-:W-:Y:S03]  /*2700*/  BSSY B1, `(.L_x_40) ;  /* 0x0000008000017945 */ /* 0x000fe60003800000 */
[----:B------:R-:W-:Y:S01]  /*2710*/  FMUL R14, R14, R89 ;  /* 0x000000590e0e7220 */ /* 0x000fe20000400000 */
[----:B------:R-:W-:-:S03]  /*2720*/  ISETP.GT.AND P2, PT, R3, RZ, P0 ;  /* 0x000000ff0300720c */ /* 0x000fc60000744270 */
[----:B------:R-:W-:-:S05]  /*2730*/  FFMA R14, R27, R88, R14 ;  /* 0x000000581b0e7223 */ /* 0x000fca000000000e */
[----:B------:R-:W-:-:S05]  /*2740*/  F2FP.F16.F32.PACK_AB R14, RZ, R14 ;  /* 0x0000000eff0e723e */ /* 0x000fca00000000ff */
[----:B------:R3:W-:Y:S01]  /*2750*/  @P1 STG.E.U16 desc[UR38][R12.64+0x2], R14 ;  /* 0x0000020e0c001986 */ /* 0x0007e2000c101526 */
[----:B------:R-:W-:Y:S05]  /*2760*/  @!P2 BRA `(.L_x_41) ;  /* 0x000000000004a947 */ /* 0x000fea0003800000 */
[----:B------:R4:W5:Y:S02]  /*2770*/  LDG.E.LTC128B.U16 R24, desc[UR38][R6.64+0x10] ;  /* 0x0000102606187981 */ /* 0x000964000c1e1520 */
.L_x_41:
[----:B------:R-:W-:Y:S05]  /*2780*/  BSYNC B1 ;  /* 0x0000000000017941 */ /* 0x000fea0003800000 */
.L_x_40:
[----:B---3-5:R-:W-:Y:S01]  /*2790*/  HADD2.F32 R14, -RZ, R24.H0_H0 ;  /* 0x20000018ff0e7230 */ /* 0x028fe20000004100 */
[----:B------:R-:W-:Y:S01]  /*27a0*/  ISETP.GT.AND P1, PT, R4, 0x9, PT ;  /* 0x000000090400780c */ /* 0x000fe20003f24270 */
[----:B------:R-:W-:Y:S03]  /*27b0*/  BSSY B1, `(.L_x_42) ;  /* 0x0000008000017945 */ /* 0x000fe60003800000 */
[----:B0-----:R-:W-:Y:S01]  /*27c0*/  FMUL R5, R14, R89 ;  /* 0x000000590e057220 */ /* 0x001fe20000400000 */
[----:B------:R-:W-:-:S03]  /*27d0*/  ISETP.GT.AND P3, PT, R3, RZ, P1 ;  /* 0x000000ff0300720c */ /* 0x000fc60000f64270 */
[----:B------:R-:W-:-:S05]  /*27e0*/  FFMA R5, R28, R88, R5 ;  /* 0x000000581c057223 */ /* 0x000fca0000000005 */
[----:B------:R-:W-:-:S05]  /*27f0*/  F2FP.F16.F32.PACK_AB R5, RZ, R5 ;  /* 0x00000005ff05723e */ /* 0x000fca00000000ff */
[----:B------:R0:W-:Y:S01]  /*2800*/  @P2 STG.E.U16 desc[UR38][R10.64+0x10], R5 ;  /* 0x000010050a002986 */ /* 0x0001e2000c101526 */
[----:B------:R-:W-:Y:S05]  /*2810*/  @!P3 BRA `(.L_x_43) ;  /* 0x000000000004b947 */ /* 0x000fea0003800000 */
[----:B------:R3:W5:Y:S02]  /*2820*/  LDG.E.LTC128B.U16 R24, desc[UR38][R6.64+0x12] ;  /* 0x0000122606187981 */ /* 0x000764000c1e1520 */
.L_x_43:
[----:B------:R-:W-:Y:S05]  /*2830*/  BSYNC B1 ;  /* 0x0000000000017941 */ /* 0x000fea0003800000 */
.L_x_42:
[----:B-----5:R-:W-:Y:S01]  /*2840*/  HADD2.F32 R14, -RZ, R24.H0_H0 ;  /* 0x20000018ff0e7230 */ /* 0x020fe20000004100 */
[----:B------:R-:W-:Y:S01]  /*2850*/  ISETP.GT.AND P0, PT, R3, 0x8, P0 ;  /* 0x000000080300780c */ /* 0x000fe20000704270 */
[----:B------:R-:W-:Y:S03]  /*2860*/  BSSY B1, `(.L_x_44) ;  /* 0x0000007000017945 */ /* 0x000fe60003800000 */
[----:B------:R-:W-:-:S04]  /*2870*/  FMUL R14, R14, R89 ;  /* 0x000000590e0e7220 */ /* 0x000fc80000400000 */
[----:B------:R-:W-:-:S05]  /*2880*/  FFMA R14, R29, R88, R14 ;  /* 0x000000581d0e7223 */ /* 0x000fca000000000e */
[----:B------:R-:W-:-:S05]  /*2890*/  F2FP.F16.F32.PACK_AB R14, RZ, R14 ;  /* 0x0000000eff0e723e */ /* 0x000fca00000000ff */
[----:B------:R0:W-:Y:S01]  /*28a0*/  @P3 STG.E.U16 desc[UR38][R10.64+0x12], R14 ;  /* 0x0000120e0a003986 */ /* 0x0001e2000c101526 */
[----:B------:R-:W-:Y:S05]  /*28b0*/  @!P0 BRA `(.L_x_45) ;  /* 0x0000000000048947 */ /* 0x000fea0003800000 */
[----:B------:R0:W5:Y:S02]  /*28c0*/  LDG.E.LTC128B.U16 R24, desc[UR38][R8.64+0x10] ;  /* 0x0000102608187981 */ /* 0x000164000c1e1520 */
.L_x_45:
[----:B------:R-:W-:Y:S05]  /*28d0*/  BSYNC B1 ;  /* 0x0000000000017941 */ /* 0x000fea0003800000 */
.L_x_44:
[----:B0----5:R-:W-:Y:S01]  /*28e0*/  HADD2.F32 R14, -RZ, R24.H0_H0 ;  /* 0x20000018ff0e7230 */ /* 0x021fe20000004100 */
        /* <DEDUP_REMOVED lines=8> */
.L_x_47:
[----:B------:R-:W-:Y:S05]  /*2970*/  BSYNC B1 ;  /* 0x0000000000017941 */ /* 0x000fea0003800000 */
.L_x_46:
        /* <DEDUP_REMOVED lines=10> */
.L_x_49:
[----:B------:R-:W-:Y:S05]  /*2a20*/  BSYNC B1 ;  /* 0x0000000000017941 */ /* 0x000fea0003800000 */
.L_x_48:
[----:B0----5:R-:W-:Y:S01]  /*2a30*/  HADD2.F32 R14, -RZ, R24.H0_H0 ;  /* 0x20000018ff0e7230 */ /* 0x021fe20000004100 */
        /* <DEDUP_REMOVED lines=9> */
.L_x_51:
[----:B------:R-:W-:Y:S05]  /*2ad0*/  BSYNC B1 ;  /* 0x0000000000017941 */ /* 0x000fea0003800000 */
.L_x_50:
        /* <DEDUP_REMOVED lines=9> */
.L_x_53:
[----:B------:R-:W-:Y:S05]  /*2b70*/  BSYNC B1 ;  /* 0x0000000000017941 */ /* 0x000fea0003800000 */
.L_x_52:
        /* <DEDUP_REMOVED lines=9> */
.L_x_55:
[----:B------:R-:W-:Y:S05]  /*2c10*/  BSYNC B1 ;  /* 0x0000000000017941 */ /* 0x000fea0003800000 */
.L_x_54:
        /* <DEDUP_REMOVED lines=10> */
.L_x_57:
[----:B------:R-:W-:Y:S05]  /*2cc0*/  BSYNC B1 ;  /* 0x0000000000017941 */ /* 0x000fea0003800000 */
.L_x_56:
        /* <DEDUP_REMOVED lines=10> */
.L_x_59:
[----:B------:R-:W-:Y:S05]  /*2d70*/  BSYNC B1 ;  /* 0x0000000000017941 */ /* 0x000fea0003800000 */
.L_x_58:
        /* <DEDUP_REMOVED lines=9> */
.L_x_61:
[----:B------:R-:W-:Y:S05]  /*2e10*/  BSYNC B1 ;  /* 0x0000000000017941 */ /* 0x000fea0003800000 */
.L_x_60:
        /* <DEDUP_REMOVED lines=9> */
.L_x_63:
[----:B------:R-:W-:Y:S05]  /*2eb0*/  BSYNC B1 ;  /* 0x0000000000017941 */ /* 0x000fea0003800000 */
.L_x_62:
        /* <DEDUP_REMOVED lines=10> */
.L_x_65:
[----:B------:R-:W-:Y:S05]  /*2f60*/  BSYNC B1 ;  /* 0x0000000000017941 */ /* 0x000fea0003800000 */
.L_x_64:
        /* <DEDUP_REMOVED lines=10> */
.L_x_67:
[----:B------:R-:W-:Y:S05]  /*3010*/  BSYNC B1 ;  /* 0x0000000000017941 */ /* 0x000fea0003800000 */
.L_x_66:
        /* <DEDUP_REMOVED lines=9> */
.L_x_69:
[----:B------:R-:W-:Y:S05]  /*30b0*/  BSYNC B1 ;  /* 0x0000000000017941 */ /* 0x000fea0003800000 */
.L_x_68:
        /* <DEDUP_REMOVED lines=9> */
.L_x_71:
[----:B------:R-:W-:Y:S05]  /*3150*/  BSYNC B1 ;  /* 0x0000000000017941 */ /* 0x000fea0003800000 */
.L_x_70:
        /* <DEDUP_REMOVED lines=10> */
.L_x_73:
[----:B------:R-:W-:Y:S05]  /*3200*/  BSYNC B1 ;  /* 0x0000000000017941 */ /* 0x000fea0003800000 */
.L_x_72:
        /* <DEDUP_REMOVED lines=10> */
.L_x_75:
[----:B------:R-:W-:Y:S05]  /*32b0*/  BSYNC B1 ;  /* 0x0000000000017941 */ /* 0x000fea0003800000 */
.L_x_74:
        /* <DEDUP_REMOVED lines=9> */
.L_x_77:
[----:B------:R-:W-:Y:S05]  /*3350*/  BSYNC B1 ;  /* 0x0000000000017941 */ /* 0x000fea0003800000 */
.L_x_76:
        /* <DEDUP_REMOVED lines=9> */
.L_x_79:
[----:B------:R-:W-:Y:S05]  /*33f0*/  BSYNC B1 ;  /* 0x0000000000017941 */ /* 0x000fea0003800000 */
.L_x_78:
        /* <DEDUP_REMOVED lines=10> */
.L_x_81:
[----:B------:R-:W-:Y:S05]  /*34a0*/  BSYNC B1 ;  /* 0x0000000000017941 */ /* 0x000fea0003800000 */
.L_x_80:
        /* <DEDUP_REMOVED lines=10> */
.L_x_83:
[----:B------:R-:W-:Y:S05]  /*3550*/  BSYNC B1 ;  /* 0x0000000000017941 */ /* 0x000fea0003800000 */
.L_x_82:
        /* <DEDUP_REMOVED lines=9> */
.L_x_85:
[----:B------:R-:W-:Y:S05]  /*35f0*/  BSYNC B1 ;  /* 0x0000000000017941 */ /* 0x000fea0003800000 */
.L_x_84:
        /* <DEDUP_REMOVED lines=9> */
.L_x_87:
[----:B------:R-:W-:Y:S05]  /*3690*/  BSYNC B1 ;  /* 0x0000000000017941 */ /* 0x000fea0003800000 */
.L_x_86:
        /* <DEDUP_REMOVED lines=10> */
.L_x_89:
[----:B------:R-:W-:Y:S05]  /*3740*/  BSYNC B1 ;  /* 0x0000000000017941 */ /* 0x000fea0003800000 */
.L_x_88:
        /* <DEDUP_REMOVED lines=10> */
.L_x_91:
[----:B------:R-:W-:Y:S05]  /*37f0*/  BSYNC B1 ;  /* 0x0000000000017941 */ /* 0x000fea0003800000 */
.L_x_90:
        /* <DEDUP_REMOVED lines=9> */
.L_x_93:
[----:B------:R-:W-:Y:S05]  /*3890*/  BSYNC B1 ;  /* 0x0000000000017941 */ /* 0x000fea0003800000 */
.L_x_92:
        /* <DEDUP_REMOVED lines=9> */
.L_x_95:
[----:B------:R-:W-:Y:S05]  /*3930*/  BSYNC B1 ;  /* 0x0000000000017941 */ /* 0x000fea0003800000 */
.L_x_94:
        /* <DEDUP_REMOVED lines=10> */
.L_x_97:
[----:B------:R-:W-:Y:S05]  /*39e0*/  BSYNC B1 ;  /* 0x0000000000017941 */ /* 0x000fea0003800000 */
.L_x_96:
        /* <DEDUP_REMOVED lines=10> */
.L_x_99:
[----:B------:R-:W-:Y:S05]  /*3a90*/  BSYNC B1 ;  /* 0x0000000000017941 */ /* 0x000fea0003800000 */
.L_x_98:
        /* <DEDUP_REMOVED lines=9> */
.L_x_101:
[----:B------:R-:W-:Y:S05]  /*3b30*/  BSYNC B1 ;  /* 0x0000000000017941 */ /* 0x000fea0003800000 */
.L_x_100:
        /* <DEDUP_REMOVED lines=9> */
.L_x_103:
[----:B------:R-:W-:Y:S05]  /*3bd0*/  BSYNC B1 ;  /* 0x0000000000017941 */ /* 0x000fea0003800000 */
.L_x_102:
        /* <DEDUP_REMOVED lines=10> */
.L_x_105:
[----:B------:R-:W-:Y:S05]  /*3c80*/  BSYNC B1 ;  /* 0x0000000000017941 */ /* 0x000fea0003800000 */
.L_x_104:
        /* <DEDUP_REMOVED lines=10> */
.L_x_107:
[----:B------:R-:W-:Y:S05]  /*3d30*/  BSYNC B1 ;  /* 0x0000000000017941 */ /* 0x000fea0003800000 */
.L_x_106:
        /* <DEDUP_REMOVED lines=9> */
.L_x_109:
[----:B------:R-:W-:Y:S05]  /*3dd0*/  BSYNC B1 ;  /* 0x0000000000017941 */ /* 0x000fea0003800000 */
.L_x_108:
        /* <DEDUP_REMOVED lines=9> */
.L_x_111:
[----:B------:R-:W-:Y:S05]  /*3e70*/  BSYNC B1 ;  /* 0x0000000000017941 */ /* 0x000fea0003800000 */
.L_x_110:
        /* <DEDUP_REMOVED lines=10> */
.L_x_113:
[----:B------:R-:W-:Y:S05]  /*3f20*/  BSYNC B1 ;  /* 0x0000000000017941 */ /* 0x000fea0003800000 */
.L_x_112:
        /* <DEDUP_REMOVED lines=10> */
.L_x_115:
[----:B------:R-:W-:Y:S05]  /*3fd0*/  BSYNC B1 ;  /* 0x0000000000017941 */ /* 0x000fea0003800000 */
.L_x_114:
        /* <DEDUP_REMOVED lines=9> */
.L_x_117:
[----:B------:R-:W-:Y:S05]  /*4070*/  BSYNC B1 ;  /* 0x0000000000017941 */ /* 0x000fea0003800000 */
.L_x_116:
        /* <DEDUP_REMOVED lines=9> */
.L_x_119:
[----:B------:R-:W-:Y:S05]  /*4110*/  BSYNC B1 ;  /* 0x0000000000017941 */ /* 0x000fea0003800000 */
.L_x_118:
        /* <DEDUP_REMOVED lines=10> */
.L_x_121:
[----:B------:R-:W-:Y:S05]  /*41c0*/  BSYNC B1 ;  /* 0x0000000000017941 */ /* 0x000fea0003800000 */
.L_x_120:
        /* <DEDUP_REMOVED lines=10> */
.L_x_123:
[----:B------:R-:W-:Y:S05]  /*4270*/  BSYNC B1 ;  /* 0x0000000000017941 */ /* 0x000fea0003800000 */
.L_x_122:
        /* <DEDUP_REMOVED lines=9> */
.L_x_125:
[----:B------:R-:W-:Y:S05]  /*4310*/  BSYNC B1 ;  /* 0x0000000000017941 */ /* 0x000fea0003800000 */
.L_x_124:
        /* <DEDUP_REMOVED lines=9> */
.L_x_127:
[----:B------:R-:W-:Y:S05]  /*43b0*/  BSYNC B1 ;  /* 0x0000000000017941 */ /* 0x000fea0003800000 */
.L_x_126:
        /* <DEDUP_REMOVED lines=10> */
.L_x_129:
[----:B------:R-:W-:Y:S05]  /*4460*/  BSYNC B1 ;  /* 0x0000000000017941 */ /* 0x000fea0003800000 */
.L_x_128:
        /* <DEDUP_REMOVED lines=10> */
.L_x_131:
[----:B------:R-:W-:Y:S05]  /*4510*/  BSYNC B1 ;  /* 0x0000000000017941 */ /* 0x000fea0003800000 */
.L_x_130:
        /* <DEDUP_REMOVED lines=9> */
.L_x_133:
[----:B------:R-:W-:Y:S05]  /*45b0*/  BSYNC B1 ;  /* 0x0000000000017941 */ /* 0x000fea0003800000 */
.L_x_132:
        /* <DEDUP_REMOVED lines=9> */
.L_x_135:
[----:B------:R-:W-:Y:S05]  /*4650*/  BSYNC B1 ;  /* 0x0000000000017941 */ /* 0x000fea0003800000 */
.L_x_134:
        /* <DEDUP_REMOVED lines=10> */
.L_x_137:
[----:B------:R-:W-:Y:S05]  /*4700*/  BSYNC B1 ;  /* 0x0000000000017941 */ /* 0x000fea0003800000 */
.L_x_136:
        /* <DEDUP_REMOVED lines=10> */
.L_x_139:
[----:B------:R-:W-:Y:S05]  /*47b0*/  BSYNC B1 ;  /* 0x0000000000017941 */ /* 0x000fea0003800000 */
.L_x_138:
        /* <DEDUP_REMOVED lines=9> */
.L_x_141:
[----:B------:R-:W-:Y:S05]  /*4850*/  BSYNC B1 ;  /* 0x0000000000017941 */ /* 0x000fea0003800000 */
.L_x_140:
        /* <DEDUP_REMOVED lines=9> */
.L_x_143:
[----:B------:R-:W-:Y:S05]  /*48f0*/  BSYNC B1 ;  /* 0x0000000000017941 */ /* 0x000fea0003800000 */
.L_x_142:
        /* <DEDUP_REMOVED lines=10> */
.L_x_145:
[----:B------:R-:W-:Y:S05]  /*49a0*/  BSYNC B1 ;  /* 0x0000000000017941 */ /* 0x000fea0003800000 */
.L_x_144:
        /* <DEDUP_REMOVED lines=10> */
.L_x_147:
[----:B------:R-:W-:Y:S05]  /*4a50*/  BSYNC B1 ;  /* 0x0000000000017941 */ /* 0x000fea0003800000 */
.L_x_146:
        /* <DEDUP_REMOVED lines=9> */
.L_x_149:
[----:B------:R-:W-:Y:S05]  /*4af0*/  BSYNC B1 ;  /* 0x0000000000017941 */ /* 0x000fea0003800000 */
.L_x_148:
        /* <DEDUP_REMOVED lines=9> */
.L_x_151:
[----:B------:R-:W-:Y:S05]  /*4b90*/  BSYNC B1 ;  /* 0x0000000000017941 */ /* 0x000fea0003800000 */
.L_x_150:
        /* <DEDUP_REMOVED lines=10> */
.L_x_153:
[----:B------:R-:W-:Y:S05]  /*4c40*/  BSYNC B1 ;  /* 0x0000000000017941 */ /* 0x000fea0003800000 */
.L_x_152:
[----:B0----5:R-:W-:Y:S01]  /*4c50*/  HADD2.F32 R14, -RZ, R24.H0_H0 ;  /* 0x20000018ff0e7230 */ /* 0x021fe20000004100 */
[----:B------:R-:W-:Y:S01]  /*4c60*/  ISETP.GT.AND P1, PT, R4, 0x79, PT ;  /* 0x000000790400780c */ /* 0x000fe20003f24270 */
[----:B------:R-:W-:Y:S01]  /*4c70*/  @P2 IMAD.MOV.U32 R4, RZ, RZ, R10 ;  /* 0x000000ffff042224 */ /* 0x000fe200078e000a */
[----:B------:R-:W-:Y:S02]  /*4c80*/  BSSY B1, `(.L_x_154) ;  /* 0x000000a000017945 */ /* 0x000fe40003800000 */
[----:B------:R-:W-:Y:S01]  /*4c90*/  FMUL R5, R14, R89 ;  /* 0x000000590e057220 */ /* 0x000fe20000400000 */
[----:B------:R-:W-:-:S03]  /*4ca0*/  ISETP.GT.AND P3, PT, R3, RZ, P1 ;  /* 0x000000ff0300720c */ /* 0x000fc60000f64270 */
[----:B------:R-:W-:-:S05]  /*4cb0*/  FFMA R5, R84, R88, R5 ;  /* 0x0000005854057223 */ /* 0x000fca0000000005 */
[----:B------:R-:W-:-:S04]  /*4cc0*/  F2FP.F16.F32.PACK_AB R5, RZ, R5 ;  /* 0x00000005ff05723e */ /* 0x000fc800000000ff */
[----:B------:R-:W-:Y:S01]  /*4cd0*/  PRMT R14, R5, 0x7610, R14 ;  /* 0x00007610050e7816 */ /* 0x000fe2000000000e */
[----:B------:R-:W-:-:S05]  /*4ce0*/  @P2 IMAD.MOV.U32 R5, RZ, RZ, R11 ;  /* 0x000000ffff052224 */ /* 0x000fca00078e000b */
[----:B------:R0:W-:Y:S01]  /*4cf0*/  @P2 STG.E.U16 desc[UR38][R4.64+0xf0], R14 ;  /* 0x0000f00e04002986 */ /* 0x0001e2000c101526 */
[----:B------:R-:W-:Y:S05]  /*4d00*/  @!P3 BRA `(.L_x_155) ;  /* 0x000000000004b947 */ /* 0x000fea0003800000 */
[----:B------:R0:W5:Y:S02]  /*4d10*/  LDG.E.LTC128B.U16 R24, desc[UR38][R6.64+0xf2] ;  /* 0x0000f22606187981 */ /* 0x000164000c1e1520 */
.L_x_155:
[----:B------:R-:W-:Y:S05]  /*4d20*/  BSYNC B1 ;  /* 0x0000000000017941 */ /* 0x000fea0003800000 */
.L_x_154:
        /* <DEDUP_REMOVED lines=9> */
.L_x_157:
[----:B------:R-:W-:Y:S05]  /*4dc0*/  BSYNC B1 ;  /* 0x0000000000017941 */ /* 0x000fea0003800000 */
.L_x_156:
[----:B0----5:R-:W-:Y:S01]  /*4dd0*/  HADD2.F32 R4, -RZ, R24.H0_H0 ;  /* 0x20000018ff047230 */ /* 0x021fe20000004100 */
[----:B------:R-:W-:Y:S01]  /*4de0*/  ISETP.GT.AND P1, PT, R3, 0x8, P1 ;  /* 0x000000080300780c */ /* 0x000fe20000f24270 */
[----:B------:R-:W-:Y:S03]  /*4df0*/  BSSY B1, `(.L_x_158) ;  /* 0x000000a000017945 */ /* 0x000fe60003800000 */
[----:B------:R-:W-:Y:S01]  /*4e00*/  FMUL R5, R4, R89 ;  /* 0x0000005904057220 */ /* 0x000fe20000400000 */
[----:B------:R-:W-:-:S03]  /*4e10*/  @P0 IMAD.MOV.U32 R4, RZ, RZ, R12 ;  /* 0x000000ffff040224 */ /* 0x000fc600078e000c */
[----:B------:R-:W-:-:S05]  /*4e20*/  FFMA R5, R86, R88, R5 ;  /* 0x0000005856057223 */ /* 0x000fca0000000005 */
[----:B------:R-:W-:-:S04]  /*4e30*/  F2FP.F16.F32.PACK_AB R5, RZ, R5 ;  /* 0x00000005ff05723e */ /* 0x000fc800000000ff */
[----:B-1-34-:R-:W-:Y:S01]  /*4e40*/  PRMT R6, R5, 0x7610, R6 ;  /* 0x0000761005067816 */ /* 0x01afe20000000006 */
[----:B------:R-:W-:-:S05]  /*4e50*/  @P0 IMAD.MOV.U32 R5, RZ, RZ, R13 ;  /* 0x000000ffff050224 */ /* 0x000fca00078e000d */
[----:B------:R0:W-:Y:S01]  /*4e60*/  @P0 STG.E.U16 desc[UR38][R4.64+0xf0], R6 ;  /* 0x0000f00604000986 */ /* 0x0001e2000c101526 */
[----:B------:R-:W-:Y:S05]  /*4e70*/  @!P1 BRA `(.L_x_159) ;  /* 0x0000000000049947 */ /* 0x000fea0003800000 */
[----:B------:R1:W5:Y:S02]  /*4e80*/  LDG.E.LTC128B.U16 R24, desc[UR38][R8.64+0xf2] ;  /* 0x0000f22608187981 */ /* 0x000364000c1e1520 */
.L_x_159:
[----:B------:R-:W-:Y:S05]  /*4e90*/  BSYNC B1 ;  /* 0x0000000000017941 */ /* 0x000fea0003800000 */
.L_x_158:
[----:B------:R-:W-:Y:S05]  /*4ea0*/  @!P1 BRA `(.L_x_160) ;  /* 0x0000001000d09947 */ /* 0x000fea0003800000 */
[----:B-----5:R-:W-:-:S05]  /*4eb0*/  HADD2.F32 R24, -RZ, R24.H0_H0 ;  /* 0x20000018ff187230 */ /* 0x020fca0000004100 */
[----:B------:R-:W-:-:S04]  /*4ec0*/  FMUL R24, R24, R89 ;  /* 0x0000005918187220 */ /* 0x000fc80000400000 */
[----:B------:R-:W-:-:S05]  /*4ed0*/  FFMA R24, R87, R88, R24 ;  /* 0x0000005857187223 */ /* 0x000fca0000000018 */
[----:B------:R-:W-:-:S05]  /*4ee0*/  F2FP.F16.F32.PACK_AB R24, RZ, R24 ;  /* 0x00000018ff18723e */ /* 0x000fca00000000ff */
[----:B------:R3:W-:Y:S01]  /*4ef0*/  STG.E.U16 desc[UR38][R12.64+0xf2], R24 ;  /* 0x0000f2180c007986 */ /* 0x0007e2000c101526 */
[----:B------:R-:W-:Y:S05]  /*4f00*/  BRA `(.L_x_160) ;  /* 0x0000001000b87947 */ /* 0x000fea0003800000 */
.L_x_35:
[----:B------:R-:W-:Y:S01]  /*4f10*/  ISETP.GT.AND P2, PT, R4, 0x1, PT ;  /* 0x000000010400780c */ /* 0x000fe20003f44270 */
[----:B------:R-:W-:Y:S01]  /*4f20*/  ULDC.64 UR4, c[0x0][0x5c0] ;  /* 0x0001700000047ab9 */ /* 0x000fe20000000a00 */
[-C--:B------:R-:W-:Y:S01]  /*4f30*/  FMUL R24, R24, R88.reuse ;  /* 0x0000005818187220 */ /* 0x080fe20000400000 */
[-C--:B------:R-:W-:Y:S01]  /*4f40*/  FMUL R25, R25, R88.reuse ;  /* 0x0000005819197220 */ /* 0x080fe20000400000 */
[----:B------:R-:W-:Y:S01]  /*4f50*/  ISETP.GT.AND P1, PT, R3, RZ, P2 ;  /* 0x000000ff0300720c */ /* 0x000fe20001724270 */
[-C--:B------:R-:W-:Y:S01]  /*4f60*/  FMUL R26, R26, R88.reuse ;  /* 0x000000581a1a7220 */ /* 0x080fe20000400000 */
[----:B------:R-:W-:Y:S01]  /*4f70*/  LEA R6, P4, R104, UR4, 0x1 ;  /* 0x0000000468067c11 */ /* 0x000fe2000f8808ff */
[----:B------:R-:W-:Y:S01]  /*4f80*/  FMUL R27, R27, R88 ;  /* 0x000000581b1b7220 */ /* 0x000fe20000400000 */
[----:B------:R-:W-:Y:S01]  /*4f90*/  F2FP.F16.F32.PACK_AB R24, RZ, R24 ;  /* 0x00000018ff18723e */ /* 0x000fe200000000ff */
[-C--:B------:R-:W-:Y:S01]  /*4fa0*/  FMUL R28, R28, R88.reuse ;  /* 0x000000581c1c7220 */ /* 0x080fe20000400000 */
[----:B------:R-:W-:Y:S01]  /*4fb0*/  LEA.HI.X R7, R104, UR5, R115, 0x1, P4 ;  /* 0x0000000568077c11 */ /* 0x000fe2000a0f0c73 */
[-C--:B------:R-:W-:Y:S01]  /*4fc0*/  FMUL R29, R29, R88.reuse ;  /* 0x000000581d1d7220 */ /* 0x080fe20000400000 */
[----:B------:R-:W-:Y:S01]  /*4fd0*/  F2FP.F16.F32.PACK_AB R25, RZ, R25 ;  /* 0x00000019ff19723e */ /* 0x000fe200000000ff */
[-C--:B------:R-:W-:Y:S01]  /*4fe0*/  FMUL R30, R30, R88.reuse ;  /* 0x000000581e1e7220 */ /* 0x080fe20000400000 */
[----:B------:R-:W-:Y:S01]  /*4ff0*/  ISETP.GT.AND P2, PT, R3, 0x8, P2 ;  /* 0x000000080300780c */ /* 0x000fe20001744270 */
[----:B------:R-:W-:Y:S01]  /*5000*/  @P3 STG.E.U16 desc[UR38][R6.64], R24 ;  /* 0x0000001806003986 */ /* 0x000fe2000c101526 */
[C---:B------:R-:W-:Y:S01]  /*5010*/  SHF.L.U64.HI R5, R90.reuse, 0x1, R91 ;  /* 0x000000015a057819 */ /* 0x040fe2000001025b */
[----:B------:R-:W-:Y:S01]  /*5020*/  FMUL R31, R31, R88 ;  /* 0x000000581f1f7220 */ /* 0x000fe20000400000 */
[----:B------:R-:W-:Y:S01]  /*5030*/  LEA R8, P3, R90, R6, 0x1 ;  /* 0x000000065a087211 */ /* 0x000fe200078608ff */
[----:B------:R-:W-:Y:S01]  /*5040*/  @P1 STG.E.U16 desc[UR38][R6.64+0x2], R25 ;  /* 0x0000021906001986 */ /* 0x000fe2000c101526 */
[----:B------:R-:W-:Y:S01]  /*5050*/  ISETP.GT.AND P1, PT, R3, 0x8, P0 ;  /* 0x000000080300780c */ /* 0x000fe20000724270 */
[----:B------:R-:W-:Y:S01]  /*5060*/  FMUL R32, R32, R88 ;  /* 0x0000005820207220 */ /* 0x000fe20000400000 */
[----:B------:R-:W-:Y:S01]  /*5070*/  F2FP.F16.F32.PACK_AB R26, RZ, R26 ;  /* 0x0000001aff1a723e */ /* 0x000fe200000000ff */
[----:B------:R-:W-:Y:S01]  /*5080*/  IMAD.X R9, R5, 0x1, R7, P3 ;  /* 0x0000000105097824 */ /* 0x000fe200018e0607 */
[----:B------:R-:W-:Y:S01]  /*5090*/  F2FP.F16.F32.PACK_AB R27, RZ, R27 ;  /* 0x0000001bff1b723e */ /* 0x000fe200000000ff */
[-C--:B------:R-:W-:Y:S01]  /*50a0*/  FMUL R33, R33, R88.reuse ;  /* 0x0000005821217220 */ /* 0x080fe20000400000 */
[----:B------:R-:W-:Y:S01]  /*50b0*/  ISETP.GT.AND P0, PT, R4, 0x8, PT ;  /* 0x000000080400780c */ /* 0x000fe20003f04270 */
[----:B------:R-:W-:Y:S01]  /*50c0*/  FMUL R34, R34, R88 ;  /* 0x0000005822227220 */ /* 0x000fe20000400000 */
[----:B------:R-:W-:Y:S01]  /*50d0*/  F2FP.F16.F32.PACK_AB R28, RZ, R28 ;  /* 0x0000001cff1c723e */ /* 0x000fe200000000ff */
[-C--:B------:R-:W-:Y:S01]  /*50e0*/  FMUL R35, R35, R88.reuse ;  /* 0x0000005823237220 */ /* 0x080fe20000400000 */
[C---:B------:R-:W-:Y:S01]  /*50f0*/  ISETP.GT.AND P4, PT, R3.reuse, RZ, P0 ;  /* 0x000000ff0300720c */ /* 0x040fe20000784270 */
[-C--:B------:R-:W-:Y:S01]  /*5100*/  FMUL R36, R36, R88.reuse ;  /* 0x0000005824247220 */ /* 0x080fe20000400000 */
[----:B------:R-:W-:Y:S01]  /*5110*/  F2FP.F16.F32.PACK_AB R29, RZ, R29 ;  /* 0x0000001dff1d723e */ /* 0x000fe200000000ff */
[----:B------:R-:W-:Y:S01]  /*5120*/  @P1 STG.E.U16 desc[UR38][R8.64], R26 ;  /* 0x0000001a08001986 */ /* 0x000fe2000c101526 */
[----:B------:R-:W-:Y:S01]  /*5130*/  ISETP.GT.AND P1, PT, R3, 0x8, P0 ;  /* 0x000000080300780c */ /* 0x000fe20000724270 */
[----:B------:R-:W-:Y:S01]  /*5140*/  FMUL R37, R37, R88 ;  /* 0x0000005825257220 */ /* 0x000fe20000400000 */
[----:B------:R-:W-:Y:S01]  /*5150*/  F2FP.F16.F32.PACK_AB R30, RZ, R30 ;  /* 0x0000001eff1e723e */ /* 0x000fe200000000ff */
[----:B------:R-:W-:Y:S01]  /*5160*/  @P2 STG.E.U16 desc[UR38][R8.64+0x2], R27 ;  /* 0x0000021b08002986 */ /* 0x000fe2000c101526 */
[----:B------:R-:W-:Y:S01]  /*5170*/  ISETP.GT.AND P2, PT, R4, 0x9, PT ;  /* 0x000000090400780c */ /* 0x000fe20003f44270 */
[-C--:B------:R-:W-:Y:S01]  /*5180*/  FMUL R38, R38, R88.reuse ;  /* 0x0000005826267220 */ /* 0x080fe20000400000 */
[----:B------:R-:W-:Y:S01]  /*5190*/  F2FP.F16.F32.PACK_AB R31, RZ, R31 ;  /* 0x0000001fff1f723e */ /* 0x000fe200000000ff */
[-C--:B------:R-:W-:Y:S01]  /*51a0*/  FMUL R39, R39, R88.reuse ;  /* 0x0000005827277220 */ /* 0x080fe20000400000 */
[C---:B------:R-:W-:Y:S01]  /*51b0*/  ISETP.GT.AND P3, PT, R3.reuse, RZ, P2 ;  /* 0x000000ff0300720c */ /* 0x040fe20001764270 */
[----:B------:R-:W-:Y:S01]  /*51c0*/  @P4 STG.E.U16 desc[UR38][R6.64+0x10], R28 ;  /* 0x0000101c06004986 */ /* 0x000fe2000c101526 */
[----:B------:R-:W-:Y:S01]  /*51d0*/  ISETP.GT.AND P2, PT, R3, 0x8, P2 ;  /* 0x000000080300780c */ /* 0x000fe20001744270 */
[-C--:B------:R-:W-:Y:S01]  /*51e0*/  FMUL R40, R40, R88.reuse ;  /* 0x0000005828287220 */ /* 0x080fe20000400000 */
[----:B------:R-:W-:Y:S01]  /*51f0*/  ISETP.GT.AND P0, PT, R4, 0x10, PT ;  /* 0x000000100400780c */ /* 0x000fe20003f04270 */
[----:B------:R-:W-:Y:S01]  /*5200*/  FMUL R41, R41, R88 ;  /* 0x0000005829297220 */ /* 0x000fe20000400000 */
[----:B------:R-:W-:Y:S01]  /*5210*/  F2FP.F16.F32.PACK_AB R32, RZ, R32 ;  /* 0x00000020ff20723e */ /* 0x000fe200000000ff */
[-C--:B------:R-:W-:Y:S01]  /*5220*/  FMUL R42, R42, R88.reuse ;  /* 0x000000582a2a7220 */ /* 0x080fe20000400000 */
[----:B------:R-:W-:Y:S01]  /*5230*/  ISETP.GT.AND P4, PT, R3, RZ, P0 ;  /* 0x000000ff0300720c */ /* 0x000fe20000784270 */
[-C--:B------:R-:W-:Y:S01]  /*5240*/  FMUL R43, R43, R88.reuse ;  /* 0x000000582b2b7220 */ /* 0x080fe20000400000 */
[----:B------:R-:W-:Y:S01]  /*5250*/  F2FP.F16.F32.PACK_AB R33, RZ, R33 ;  /* 0x00000021ff21723e */ /* 0x000fe200000000ff */
[----:B------:R-:W-:Y:S01]  /*5260*/  FMUL R44, R44, R88 ;  /* 0x000000582c2c7220 */ /* 0x000fe20000400000 */
[----:B------:R-:W-:Y:S01]  /*5270*/  F2FP.F16.F32.PACK_AB R34, RZ, R34 ;  /* 0x00000022ff22723e */ /* 0x000fe200000000ff */
[----:B------:R-:W-:Y:S01]  /*5280*/  @P3 STG.E.U16 desc[UR38][R6.64+0x12], R29 ;  /* 0x0000121d06003986 */ /* 0x000fe2000c101526 */
[----:B------:R-:W-:Y:S01]  /*5290*/  ISETP.GT.AND P3, PT, R4, 0x11, PT ;  /* 0x000000110400780c */ /* 0x000fe20003f64270 */
[-C--:B------:R-:W-:Y:S01]  /*52a0*/  FMUL R45, R45, R88.reuse ;  /* 0x000000582d2d7220 */ /* 0x080fe20000400000 */
[----:B------:R-:W-:Y:S01]  /*52b0*/  F2FP.F16.F32.PACK_AB R35, RZ, R35 ;  /* 0x00000023ff23723e */ /* 0x000fe200000000ff */
[----:B------:R-:W-:Y:S01]  /*52c0*/  @P1 STG.E.U16 desc[UR38][R8.64+0x10], R30 ;  /* 0x0000101e08001986 */ /* 0x000fe2000c101526 */
[C---:B------:R-:W-:Y:S01]  /*52d0*/  ISETP.GT.AND P1, PT, R3.reuse, 0x8, P0 ;  /* 0x000000080300780c */ /* 0x040fe20000724270 */
[-C--:B------:R-:W-:Y:S01]  /*52e0*/  FMUL R46, R46, R88.reuse ;  /* 0x000000582e2e7220 */ /* 0x080fe20000400000 */
[----:B------:R-:W-:Y:S01]  /*52f0*/  ISETP.GT.AND P0, PT, R4, 0x18, PT ;  /* 0x000000180400780c */ /* 0x000fe20003f04270 */
[----:B------:R-:W-:Y:S01]  /*5300*/  @P2 STG.E.U16 desc[UR38][R8.64+0x12], R31 ;  /* 0x0000121f08002986 */ /* 0x000fe2000c101526 */
[----:B------:R-:W-:Y:S01]  /*5310*/  ISETP.GT.AND P2, PT, R3, RZ, P3 ;  /* 0x000000ff0300720c */ /* 0x000fe20001f44270 */
[-C--:B------:R-:W-:Y:S01]  /*5320*/  FMUL R47, R47, R88.reuse ;  /* 0x000000582f2f7220 */ /* 0x080fe20000400000 */
[C---:B------:R-:W-:Y:S01]  /*5330*/  ISETP.GT.AND P3, PT, R3.reuse, 0x8, P3 ;  /* 0x000000080300780c */ /* 0x040fe20001f64270 */
[----:B------:R-:W-:Y:S01]  /*5340*/  @P4 STG.E.U16 desc[UR38][R6.64+0x20], R32 ;  /* 0x0000202006004986 */ /* 0x000fe2000c101526 */
[----:B------:R-:W-:Y:S01]  /*5350*/  ISETP.GT.AND P4, PT, R3, RZ, P0 ;  /* 0x000000ff0300720c */ /* 0x000fe20000784270 */
[----:B------:R-:W-:Y:S01]  /*5360*/  FMUL R48, R48, R88 ;  /* 0x0000005830307220 */ /* 0x000fe20000400000 */
[----:B------:R-:W-:Y:S01]  /*5370*/  F2FP.F16.F32.PACK_AB R36, RZ, R36 ;  /* 0x00000024ff24723e */ /* 0x000fe200000000ff */
[-C--:B------:R-:W-:Y:S01]  /*5380*/  FMUL R49, R49, R88.reuse ;  /* 0x0000005831317220 */ /* 0x080fe20000400000 */
[----:B------:R-:W-:Y:S01]  /*5390*/  F2FP.F16.F32.PACK_AB R37, RZ, R37 ;  /* 0x00000025ff25723e */ /* 0x000fe200000000ff */
[----:B------:R-:W-:Y:S01]  /*53a0*/  FMUL R50, R50, R88 ;  /* 0x0000005832327220 */ /* 0x000fe20000400000 */
[----:B------:R-:W-:Y:S01]  /*53b0*/  F2FP.F16.F32.PACK_AB R38, RZ, R38 ;  /* 0x00000026ff26723e */ /* 0x000fe200000000ff */
[----:B------:R-:W-:Y:S01]  /*53c0*/  FMUL R51, R51, R88 ;  /* 0x0000005833337220 */ /* 0x000fe20000400000 */
[----:B------:R-:W-:Y:S01]  /*53d0*/  F2FP.F16.F32.PACK_AB R39, RZ, R39 ;  /* 0x00000027ff27723e */ /* 0x000fe200000000ff */
[----:B------:R-:W-:Y:S01]  /*53e0*/  @P2 STG.E.U16 desc[UR38][R6.64+0x22], R33 ;  /* 0x0000222106002986 */ /* 0x000fe2000c101526 */
[----:B------:R-:W-:Y:S01]  /*53f0*/  F2FP.F16.F32.PACK_AB R40, RZ, R40 ;  /* 0x00000028ff28723e */ /* 0x000fe200000000ff */
[-C--:B------:R-:W-:Y:S01]  /*5400*/  FMUL R52, R52, R88.reuse ;  /* 0x0000005834347220 */ /* 0x080fe20000400000 */
[----:B------:R-:W-:Y:S01]  /*5410*/  F2FP.F16.F32.PACK_AB R41, RZ, R41 ;  /* 0x00000029ff29723e */ /* 0x000fe200000000ff */
[----:B------:R-:W-:Y:S01]  /*5420*/  @P1 STG.E.U16 desc[UR38][R8.64+0x20], R34 ;  /* 0x0000202208001986 */ /* 0x000fe2000c101526 */
[----:B------:R-:W-:Y:S01]  /*5430*/  ISETP.GT.AND P1, PT, R3, 0x8, P0 ;  /* 0x000000080300780c */ /* 0x000fe20000724270 */
[-C--:B------:R-:W-:Y:S01]  /*5440*/  FMUL R53, R53, R88.reuse ;  /* 0x0000005835357220 */ /* 0x080fe20000400000 */
[C---:B------:R-:W-:Y:S01]  /*5450*/  ISETP.GT.AND P0, PT, R4.reuse, 0x20, PT ;  /* 0x000000200400780c */ /* 0x040fe20003f04270 */
[----:B------:R-:W-:Y:S01]  /*5460*/  @P3 STG.E.U16 desc[UR38][R8.64+0x22], R35 ;  /* 0x0000222308003986 */ /* 0x000fe2000c101526 */
[----:B------:R-:W-:Y:S01]  /*5470*/  ISETP.GT.AND P3, PT, R4, 0x19, PT ;  /* 0x000000190400780c */ /* 0x000fe20003f64270 */
[----:B------:R-:W-:Y:S01]  /*5480*/  FMUL R54, R54, R88 ;  /* 0x0000005836367220 */ /* 0x000fe20000400000 */
[----:B------:R-:W-:Y:S01]  /*5490*/  F2FP.F16.F32.PACK_AB R42, RZ, R42 ;  /* 0x0000002aff2a723e */ /* 0x000fe200000000ff */
[----:B------:R-:W-:Y:S01]  /*54a0*/  @P4 STG.E.U16 desc[UR38][R6.64+0x30], R36 ;  /* 0x0000302406004986 */ /* 0x000fe2000c101526 */
[----:B------:R-:W-:Y:S01]  /*54b0*/  ISETP.GT.AND P2, PT, R3, RZ, P3 ;  /* 0x000000ff0300720c */ /* 0x000fe20001f44270 */
[-C--:B------:R-:W-:Y:S01]  /*54c0*/  FMUL R55, R55, R88.reuse ;  /* 0x0000005837377220 */ /* 0x080fe20000400000 */
[C---:B------:R-:W-:Y:S01]  /*54d0*/  ISETP.GT.AND P3, PT, R3.reuse, 0x8, P3 ;  /* 0x000000080300780c */ /* 0x040fe20001f64270 */
[-C--:B------:R-:W-:Y:S01]  /*54e0*/  FMUL R56, R56, R88.reuse ;  /* 0x0000005838387220 */ /* 0x080fe20000400000 */
[----:B------:R-:W-:Y:S01]  /*54f0*/  ISETP.GT.AND P4, PT, R3, RZ, P0 ;  /* 0x000000ff0300720c */ /* 0x000fe20000784270 */
[-C--:B------:R-:W-:Y:S01]  /*5500*/  FMUL R57, R57, R88.reuse ;  /* 0x0000005839397220 */ /* 0x080fe20000400000 */
[----:B------:R-:W-:Y:S01]  /*5510*/  F2FP.F16.F32.PACK_AB R43, RZ, R43 ;  /* 0x0000002bff2b723e */ /* 0x000fe200000000ff */
[----:B------:R-:W-:Y:S01]  /*5520*/  FMUL R58, R58, R88 ;  /* 0x000000583a3a7220 */ /* 0x000fe20000400000 */
[----:B------:R-:W-:Y:S01]  /*5530*/  F2FP.F16.F32.PACK_AB R44, RZ, R44 ;  /* 0x0000002cff2c723e */ /* 0x000fe200000000ff */
[-C--:B------:R-:W-:Y:S01]  /*5540*/  FMUL R59, R59, R88.reuse ;  /* 0x000000583b3b7220 */ /* 0x080fe20000400000 */
[----:B------:R-:W-:Y:S01]  /*5550*/  F2FP.F16.F32.PACK_AB R45, RZ, R45 ;  /* 0x0000002dff2d723e */ /* 0x000fe200000000ff */
[----:B------:R-:W-:Y:S01]  /*5560*/  FMUL R60, R60, R88 ;  /* 0x000000583c3c7220 */ /* 0x000fe20000400000 */
[----:B------:R-:W-:Y:S01]  /*5570*/  F2FP.F16.F32.PACK_AB R46, RZ, R46 ;  /* 0x0000002eff2e723e */ /* 0x000fe200000000ff */
[----:B------:R-:W-:Y:S01]  /*5580*/  @P2 STG.E.U16 desc[UR38][R6.64+0x32], R37 ;  /* 0x0000322506002986 */ /* 0x000fe2000c101526 */
[----:B------:R-:W-:Y:S01]  /*5590*/  F2FP.F16.F32.PACK_AB R47, RZ, R47 ;  /* 0x0000002fff2f723e */ /* 0x000fe200000000ff */
[----:B------:R-:W-:Y:S01]  /*55a0*/  FMUL R61, R61, R88 ;  /* 0x000000583d3d7220 */ /* 0x000fe20000400000 */
[----:B------:R-:W-:Y:S01]  /*55b0*/  F2FP.F16.F32.PACK_AB R48, RZ, R48 ;  /* 0x00000030ff30723e */ /* 0x000fe200000000ff */
[----:B------:R-:W-:Y:S01]  /*55c0*/  @P1 STG.E.U16 desc[UR38][R8.64+0x30], R38 ;  /* 0x0000302608001986 */ /* 0x000fe2000c101526 */
[----:B------:R-:W-:Y:S01]  /*55d0*/  ISETP.GT.AND P1, PT, R3, 0x8, P0 ;  /* 0x000000080300780c */ /* 0x000fe20000724270 */
[-C--:B------:R-:W-:Y:S01]  /*55e0*/  FMUL R62, R62, R88.reuse ;  /* 0x000000583e3e7220 */ /* 0x080fe20000400000 */
[C---:B------:R-:W-:Y:S01]  /*55f0*/  ISETP.GT.AND P0, PT, R4.reuse, 0x28, PT ;  /* 0x000000280400780c */ /* 0x040fe20003f04270 */
[----:B------:R-:W-:Y:S01]  /*5600*/  @P3 STG.E.U16 desc[UR38][R8.64+0x32], R39 ;  /* 0x0000322708003986 */ /* 0x000fe2000c101526 */
[----:B------:R-:W-:Y:S01]  /*5610*/  ISETP.GT.AND P3, PT, R4, 0x21, PT ;  /* 0x000000210400780c */ /* 0x000fe20003f64270 */
[-C--:B------:R-:W-:Y:S01]  /*5620*/  FMUL R63, R63, R88.reuse ;  /* 0x000000583f3f7220 */ /* 0x080fe20000400000 */
[----:B------:R-:W-:Y:S01]  /*5630*/  F2FP.F16.F32.PACK_AB R49, RZ, R49 ;  /* 0x00000031ff31723e */ /* 0x000fe200000000ff */
[----:B------:R-:W-:Y:S01]  /*5640*/  @P4 STG.E.U16 desc[UR38][R6.64+0x40], R40 ;  /* 0x0000402806004986 */ /* 0x000fe2000c101526 */
[C---:B------:R-:W-:Y:S01]  /*5650*/  ISETP.GT.AND P2, PT, R3.reuse, RZ, P3 ;  /* 0x000000ff0300720c */ /* 0x040fe20001f44270 */
[-C--:B------:R-:W-:Y:S01]  /*5660*/  FMUL R64, R64, R88.reuse ;  /* 0x0000005840407220 */ /* 0x080fe20000400000 */
[----:B------:R-:W-:Y:S01]  /*5670*/  ISETP.GT.AND P3, PT, R3, 0x8, P3 ;  /* 0x000000080300780c */ /* 0x000fe20001f64270 */
[-C--:B------:R-:W-:Y:S01]  /*5680*/  FMUL R65, R65, R88.reuse ;  /* 0x0000005841417220 */ /* 0x080fe20000400000 */
        /* <DEDUP_REMOVED lines=62> */
[----:B------:R-:W-:-:S02]  /*5a70*/  F2FP.F16.F32.PACK_AB R68, RZ, R68 ;  /* 0x00000044ff44723e */ /* 0x000fc400000000ff */
[----:B------:R-:W-:Y:S01]  /*5a80*/  F2FP.F16.F32.PACK_AB R69, RZ, R69 ;  /* 0x00000045ff45723e */ /* 0x000fe200000000ff */
[----:B------:R-:W-:Y:S01]  /*5a90*/  @P1 STG.E.U16 desc[UR38][R8.64+0x60], R50 ;  /* 0x0000603208001986 */ /* 0x000fe2000c101526 */
[C---:B------:R-:W-:Y:S02]  /*5aa0*/  ISETP.GT.AND P1, PT, R3.reuse, 0x8, P0 ;  /* 0x000000080300780c */ /* 0x040fe40000724270 */
[C---:B------:R-:W-:Y:S01]  /*5ab0*/  ISETP.GT.AND P0, PT, R4.reuse, 0x40, PT ;  /* 0x000000400400780c */ /* 0x040fe20003f04270 */
[----:B------:R-:W-:Y:S01]  /*5ac0*/  @P3 STG.E.U16 desc[UR38][R8.64+0x62], R51 ;  /* 0x0000623308003986 */ /* 0x000fe2000c101526 */
[----:B------:R-:W-:Y:S02]  /*5ad0*/  ISETP.GT.AND P3, PT, R4, 0x39, PT ;  /* 0x000000390400780c */ /* 0x000fe40003f64270 */
[----:B------:R-:W-:Y:S01]  /*5ae0*/  F2FP.F16.F32.PACK_AB R70, RZ, R70 ;  /* 0x00000046ff46723e */ /* 0x000fe200000000ff */
[----:B------:R-:W-:Y:S01]  /*5af0*/  @P4 STG.E.U16 desc[UR38][R6.64+0x70], R52 ;  /* 0x0000703406004986 */ /* 0x000fe2000c101526 */
[----:B------:R-:W-:-:S02]  /*5b00*/  ISETP.GT.AND P2, PT, R3, RZ, P3 ;  /* 0x000000ff0300720c */ /* 0x000fc40001f44270 */
[C---:B------:R-:W-:Y:S02]  /*5b10*/  ISETP.GT.AND P3, PT, R3.reuse, 0x8, P3 ;  /* 0x000000080300780c */ /* 0x040fe40001f64270 */
[----:B------:R-:W-:Y:S02]  /*5b20*/  ISETP.GT.AND P4, PT, R3, RZ, P0 ;  /* 0x000000ff0300720c */ /* 0x000fe40000784270 */
[----:B------:R-:W-:Y:S02]  /*5b30*/  F2FP.F16.F32.PACK_AB R71, RZ, R71 ;  /* 0x00000047ff47723e */ /* 0x000fe400000000ff */
[----:B------:R-:W-:Y:S02]  /*5b40*/  F2FP.F16.F32.PACK_AB R72, RZ, R72 ;  /* 0x00000048ff48723e */ /* 0x000fe400000000ff */
[----:B------:R-:W-:Y:S02]  /*5b50*/  F2FP.F16.F32.PACK_AB R73, RZ, R73 ;  /* 0x00000049ff49723e */ /* 0x000fe400000000ff */
        /* <DEDUP_REMOVED lines=33> */
[----:B------:R-:W-:-:S03]  /*5d70*/  F2FP.F16.F32.PACK_AB R87, RZ, R87 ;  /* 0x00000057ff57723e */ /* 0x000fc600000000ff */
[----:B------:R-:W-:Y:S04]  /*5d80*/  @P2 STG.E.U16 desc[UR38][R6.64+0x92], R61 ;  /* 0x0000923d06002986 */ /* 0x000fe8000c101526 */
[----:B------:R-:W-:Y:S01]  /*5d90*/  @P1 STG.E.U16 desc[UR38][R8.64+0x90], R62 ;  /* 0x0000903e08001986 */ /* 0x000fe2000c101526 */
[----:B------:R-:W-:Y:S02]  /*5da0*/  ISETP.GT.AND P1, PT, R3, 0x8, P0 ;  /* 0x000000080300780c */ /* 0x000fe40000724270 */
[C---:B------:R-:W-:Y:S01]  /*5db0*/  ISETP.GT.AND P0, PT, R4.reuse, 0x58, PT ;  /* 0x000000580400780c */ /* 0x040fe20003f04270 */
[----:B------:R-:W-:Y:S01]  /*5dc0*/  @P3 STG.E.U16 desc[UR38][R8.64+0x92], R63 ;  /* 0x0000923f08003986 */ /* 0x000fe2000c101526 */
[----:B------:R-:W-:-:S03]  /*5dd0*/  ISETP.GT.AND P3, PT, R4, 0x51, PT ;  /* 0x000000510400780c */ /* 0x000fc60003f64270 */
[----:B------:R-:W-:Y:S01]  /*5de0*/  @P4 STG.E.U16 desc[UR38][R6.64+0xa0], R64 ;  /* 0x0000a04006004986 */ /* 0x000fe2000c101526 */
[C---:B------:R-:W-:Y:S02]  /*5df0*/  ISETP.GT.AND P2, PT, R3.reuse, RZ, P3 ;  /* 0x000000ff0300720c */ /* 0x040fe40001f44270 */
[C---:B------:R-:W-:Y:S02]  /*5e00*/  ISETP.GT.AND P3, PT, R3.reuse, 0x8, P3 ;  /* 0x000000080300780c */ /* 0x040fe40001f64270 */
[----:B------:R-:W-:-:S09]  /*5e10*/  ISETP.GT.AND P4, PT, R3, RZ, P0 ;  /* 0x000000ff0300720c */ /* 0x000fd20000784270 */
        /* <DEDUP_REMOVED lines=9> */
[C---:B------:R-:W-:Y:S02]  /*5eb0*/  ISETP.GT.AND P3, PT, R3.reuse, RZ, P0 ;  /* 0x000000ff0300720c */ /* 0x040fe40000764270 */
[----:B------:R-:W-:-:S07]  /*5ec0*/  ISETP.GT.AND P0, PT, R3, 0x8, P0 ;  /* 0x000000080300780c */ /* 0x000fce0000704270 */
[----:B------:R-:W-:Y:S04]  /*5ed0*/  @P2 STG.E.U16 desc[UR38][R6.64+0xb2], R69 ;  /* 0x0000b24506002986 */ /* 0x000fe8000c101526 */
[----:B------:R-:W-:Y:S01]  /*5ee0*/  @P1 STG.E.U16 desc[UR38][R8.64+0xb0], R70 ;  /* 0x0000b04608001986 */ /* 0x000fe2000c101526 */
[----:B------:R-:W-:-:S03]  /*5ef0*/  ISETP.GT.AND P1, PT, R4, 0x68, PT ;  /* 0x000000680400780c */ /* 0x000fc60003f24270 */
        /* <DEDUP_REMOVED lines=11> */
[C---:B------:R-:W-:Y:S02]  /*5fb0*/  ISETP.GT.AND P2, PT, R3.reuse, RZ, P0 ;  /* 0x000000ff0300720c */ /* 0x040fe40000744270 */
[----:B------:R-:W-:Y:S01]  /*5fc0*/  ISETP.GT.AND P0, PT, R3, 0x8, P0 ;  /* 0x000000080300780c */ /* 0x000fe20000704270 */
[----:B------:R-:W-:Y:S01]  /*5fd0*/  @P3 STG.E.U16 desc[UR38][R6.64+0xd0], R76 ;  /* 0x0000d04c06003986 */ /* 0x000fe2000c101526 */
[----:B------:R-:W-:-:S04]  /*5fe0*/  ISETP.GT.AND P3, PT, R4, 0x70, PT ;  /* 0x000000700400780c */ /* 0x000fc80003f64270 */
[C---:B------:R-:W-:Y:S02]  /*5ff0*/  ISETP.GT.AND P4, PT, R3.reuse, RZ, P3 ;  /* 0x000000ff0300720c */ /* 0x040fe40001f84270 */
[----:B------:R-:W-:-:S03]  /*6000*/  ISETP.GT.AND P3, PT, R3, 0x8, P3 ;  /* 0x000000080300780c */ /* 0x000fc60001f64270 */
[----:B------:R-:W-:Y:S01]  /*6010*/  @P2 STG.E.U16 desc[UR38][R6.64+0xd2], R77 ;  /* 0x0000d24d06002986 */ /* 0x000fe2000c101526 */
[----:B------:R-:W-:-:S03]  /*6020*/  ISETP.GT.AND P2, PT, R4, 0x79, PT ;  /* 0x000000790400780c */ /* 0x000fc60003f44270 */
[----:B------:R-:W-:Y:S01]  /*6030*/  @P1 STG.E.U16 desc[UR38][R8.64+0xd0], R78 ;  /* 0x0000d04e08001986 */ /* 0x000fe2000c101526 */
[----:B------:R-:W-:-:S03]  /*6040*/  ISETP.GT.AND P1, PT, R4, 0x78, PT ;  /* 0x000000780400780c */ /* 0x000fc60003f24270 */
[----:B------:R-:W-:Y:S01]  /*6050*/  @P0 STG.E.U16 desc[UR38][R8.64+0xd2], R79 ;  /* 0x0000d24f08000986 */ /* 0x000fe2000c101526 */
[----:B------:R-:W-:-:S03]  /*6060*/  ISETP.GT.AND P0, PT, R4, 0x71, PT ;  /* 0x000000710400780c */ /* 0x000fc60003f04270 */
[----:B------:R-:W-:Y:S01]  /*6070*/  @P4 STG.E.U16 desc[UR38][R6.64+0xe0], R80 ;  /* 0x0000e05006004986 */ /* 0x000fe2000c101526 */
[C---:B------:R-:W-:Y:S02]  /*6080*/  ISETP.GT.AND P4, PT, R3.reuse, RZ, P0 ;  /* 0x000000ff0300720c */ /* 0x040fe40000784270 */
[----:B------:R-:W-:-:S11]  /*6090*/  ISETP.GT.AND P0, PT, R3, 0x8, P0 ;  /* 0x000000080300780c */ /* 0x000fd60000704270 */
[----:B------:R-:W-:Y:S02]  /*60a0*/  @P4 IMAD.MOV.U32 R4, RZ, RZ, R6 ;  /* 0x000000ffff044224 */ /* 0x000fe400078e0006 */
[----:B------:R-:W-:-:S05]  /*60b0*/  @P4 IMAD.MOV.U32 R5, RZ, RZ, R7 ;  /* 0x000000ffff054224 */ /* 0x000fca00078e0007 */
[----:B------:R0:W-:Y:S01]  /*60c0*/  @P4 STG.E.U16 desc[UR38][R4.64+0xe2], R81 ;  /* 0x0000e25104004986 */ /* 0x0001e2000c101526 */
[C---:B------:R-:W-:Y:S02]  /*60d0*/  ISETP.GT.AND P4, PT, R3.reuse, RZ, P2 ;  /* 0x000000ff0300720c */ /* 0x040fe40001784270 */
[----:B------:R-:W-:Y:S01]  /*60e0*/  ISETP.GT.AND P2, PT, R3, 0x8, P2 ;  /* 0x000000080300780c */ /* 0x000fe20001744270 */
[----:B0-----:R-:W-:Y:S02]  /*60f0*/  @P3 IMAD.MOV.U32 R4, RZ, RZ, R8 ;  /* 0x000000ffff043224 */ /* 0x001fe400078e0008 */
[----:B------:R-:W-:-:S05]  /*6100*/  @P3 IMAD.MOV.U32 R5, RZ, RZ, R9 ;  /* 0x000000ffff053224 */ /* 0x000fca00078e0009 */
[----:B------:R0:W-:Y:S01]  /*6110*/  @P3 STG.E.U16 desc[UR38][R4.64+0xe0], R82 ;  /* 0x0000e05204003986 */ /* 0x0001e2000c101526 */
[C---:B------:R-:W-:Y:S02]  /*6120*/  ISETP.GT.AND P3, PT, R3.reuse, RZ, P1 ;  /* 0x000000ff0300720c */ /* 0x040fe40000f64270 */
[----:B------:R-:W-:Y:S01]  /*6130*/  ISETP.GT.AND P1, PT, R3, 0x8, P1 ;  /* 0x000000080300780c */ /* 0x000fe20000f24270 */
[----:B0-----:R-:W-:Y:S02]  /*6140*/  @P0 IMAD.MOV.U32 R4, RZ, RZ, R8 ;  /* 0x000000ffff040224 */ /* 0x001fe400078e0008 */
[----:B------:R-:W-:-:S05]  /*6150*/  @P0 IMAD.MOV.U32 R5, RZ, RZ, R9 ;  /* 0x000000ffff050224 */ /* 0x000fca00078e0009 */
[----:B------:R0:W-:Y:S03]  /*6160*/  @P0 STG.E.U16 desc[UR38][R4.64+0xe2], R83 ;  /* 0x0000e25304000986 */ /* 0x0001e6000c101526 */
[----:B0-----:R-:W-:Y:S02]  /*6170*/  @P3 IMAD.MOV.U32 R4, RZ, RZ, R6 ;  /* 0x000000ffff043224 */ /* 0x001fe400078e0006 */
[----:B------:R-:W-:-:S05]  /*6180*/  @P3 IMAD.MOV.U32 R5, RZ, RZ, R7 ;  /* 0x000000ffff053224 */ /* 0x000fca00078e0007 */
[----:B------:R0:W-:Y:S04]  /*6190*/  @P3 STG.E.U16 desc[UR38][R4.64+0xf0], R84 ;  /* 0x0000f05404003986 */ /* 0x0001e8000c101526 */
[----:B------:R4:W-:Y:S01]  /*61a0*/  @P4 STG.E.U16 desc[UR38][R6.64+0xf2], R85 ;  /* 0x0000f25506004986 */ /* 0x0009e2000c101526 */
[----:B0-----:R-:W-:Y:S02]  /*61b0*/  @P1 IMAD.MOV.U32 R4, RZ, RZ, R8 ;  /* 0x000000ffff041224 */ /* 0x001fe400078e0008 */
[----:B------:R-:W-:-:S05]  /*61c0*/  @P1 IMAD.MOV.U32 R5, RZ, RZ, R9 ;  /* 0x000000ffff051224 */ /* 0x000fca00078e0009 */
[----:B------:R4:W-:Y:S04]  /*61d0*/  @P1 STG.E.U16 desc[UR38][R4.64+0xf0], R86 ;  /* 0x0000f05604001986 */ /* 0x0009e8000c101526 */
[----:B------:R4:W-:Y:S02]  /*61e0*/  @P2 STG.E.U16 desc[UR38][R8.64+0xf2], R87 ;  /* 0x0000f25708002986 */ /* 0x0009e4000c101526 */
.L_x_160:
[----:B------:R-:W-:Y:S05]  /*61f0*/  BSYNC B0 ;  /* 0x0000000000007941 */ /* 0x000fea0003800000 */
.L_x_34:
[----:B------:R-:W-:Y:S01]  /*6200*/  IADD3 R16, P0, R16, UR36, RZ ;  /* 0x0000002410107c10 */ /* 0x000fe2000ff1e0ff */
[----:B------:R-:W-:Y:S01]  /*6210*/  ULDC.64 UR4, c[0x0][0x650] ;  /* 0x0001940000047ab9 */ /* 0x000fe20000000a00 */
[----:B------:R-:W-:Y:S01]  /*6220*/  PRMT R3, RZ, 0x7610, R3 ;  /* 0x00007610ff037816 */ /* 0x000fe20000000003 */
[----:B------:R-:W-:Y:S01]  /*6230*/  IMAD.MOV.U32 R100, RZ, RZ, -0x1 ;  /* 0xffffffffff647424 */ /* 0x000fe200078e00ff */
[----:B------:R-:W-:Y:S01]  /*6240*/  IADD3.X R17, R17, UR42, RZ, P0, !PT ;  /* 0x0000002a11117c10 */ /* 0x000fe200087fe4ff */
[----:B------:R-:W-:Y:S01]  /*6250*/  IMAD.MOV.U32 R99, RZ, RZ, -0x1 ;  /* 0xffffffffff637424 */ /* 0x000fe200078e00ff */
[----:B------:R-:W-:-:S04]  /*6260*/  ISETP.GE.U32.AND P0, PT, R16, UR4, PT ;  /* 0x0000000410007c0c */ /* 0x000fc8000bf06070 */
[----:B------:R-:W-:-:S13]  /*6270*/  ISETP.GE.U32.AND.EX P0, PT, R17, UR5, PT, P0 ;  /* 0x0000000511007c0c */ /* 0x000fda000bf06100 */
[----:B------:R-:W-:Y:S05]  /*6280*/  @P0 BRA `(.L_x_161) ;  /* 0x00000004004c0947 */ /* 0x000fea0003800000 */
[----:B------:R-:W0:Y:S01]  /*6290*/  LDC.64 R10, c[0x0][0x628] ;  /* 0x00018a00ff0a7b82 */ /* 0x000e220000000a00 */
[----:B---3--:R-:W3:Y:S01]  /*62a0*/  S2R R12, SR_CTAID.X ;  /* 0x00000000000c7919 */ /* 0x008ee20000002500 */
[----:B-12-4-:R-:W-:Y:S02]  /*62b0*/  IMAD.MOV.U32 R8, RZ, RZ, R16 ;  /* 0x000000ffff087224 */ /* 0x016fe400078e0010 */
[----:B------:R-:W-:Y:S01]  /*62c0*/  IMAD.MOV.U32 R9, RZ, RZ, R17 ;  /* 0x000000ffff097224 */ /* 0x000fe200078e0011 */
[----:B------:R-:W1:Y:S03]  /*62d0*/  S2R R20, SR_CTAID.Y ;  /* 0x0000000000147919 */ /* 0x000e660000002600 */
[----:B------:R-:W2:Y:S08]  /*62e0*/  LDC R0, c[0x0][0x630] ;  /* 0x00018c00ff007b82 */ /* 0x000eb00000000800 */
[----:B------:R-:W4:Y:S01]  /*62f0*/  LDC.64 R14, c[0x0][0x620] ;  /* 0x00018800ff0e7b82 */ /* 0x000f220000000a00 */
[----:B0-----:R-:W-:-:S04]  /*6300*/  ISETP.NE.U32.AND P0, PT, R10, RZ, PT ;  /* 0x000000ff0a00720c */ /* 0x001fc80003f05070 */
[----:B------:R-:W-:-:S13]  /*6310*/  ISETP.NE.AND.EX P0, PT, R11, RZ, PT, P0 ;  /* 0x000000ff0b00720c */ /* 0x000fda0003f05300 */
[----:B-1234-:R-:W-:Y:S05]  /*6320*/  @!P0 BRA `(.L_x_162) ;  /* 0x0000000000288947 */ /* 0x01efea0003800000 */
        /* <DEDUP_REMOVED lines=10> */
.L_x_162:
[-CC-:B------:R-:W-:Y:S01]  /*63d0*/  SHF.R.U64 R99, R8, R0.reuse, R9.reuse ;  /* 0x0000000008637219 */ /* 0x180fe20000001209 */
[----:B------:R-:W0:Y:S01]  /*63e0*/  LDC.64 R26, c[0x0][0x640] ;  /* 0x00019000ff1a7b82 */ /* 0x000e220000000a00 */
[----:B------:R-:W-:Y:S01]  /*63f0*/  SHF.R.U32.HI R0, RZ, R0, R9 ;  /* 0x00000000ff007219 */ /* 0x000fe20000011609 */
[----:B------:R-:W-:Y:S01]  /*6400*/  ULDC UR4, c[0x0][0x150] ;  /* 0x0000540000047ab9 */ /* 0x000fe20000000800 */
[----:B------:R-:W-:Y:S02]  /*6410*/  IADD3 R3, P0, RZ, -R99, RZ ;  /* 0x80000063ff037210 */ /* 0x000fe40007f1e0ff */
[----:B------:R-:W-:-:S03]  /*6420*/  I2FP.F32.U32 R7, R12 ;  /* 0x0000000c00077245 */ /* 0x000fc60000201000 */
[----:B------:R-:W1:Y:S01]  /*6430*/  LDC R6, c[0x0][0x618] ;  /* 0x00018600ff067b82 */ /* 0x000e620000000800 */
[----:B------:R-:W-:Y:S02]  /*6440*/  IMAD.X R5, RZ, RZ, ~R0, P0 ;  /* 0x000000ffff057224 */ /* 0x000fe400000e0e00 */
[----:B------:R-:W-:Y:S01]  /*6450*/  FMUL R7, R7, UR4 ;  /* 0x0000000407077c20 */ /* 0x000fe20008400000 */
[----:B------:R-:W-:Y:S01]  /*6460*/  ULDC UR4, c[0x0][0x154] ;  /* 0x0000550000047ab9 */ /* 0x000fe20000000800 */
[-C--:B------:R-:W-:Y:S02]  /*6470*/  IMAD R0, R5, R14.reuse, RZ ;  /* 0x0000000e05007224 */ /* 0x080fe400078e02ff */
[C---:B------:R-:W-:Y:S01]  /*6480*/  IMAD.WIDE.U32 R4, R3.reuse, R14, R16 ;  /* 0x0000000e03047225 */ /* 0x040fe200078e0010 */
[----:B------:R-:W2:Y:S01]  /*6490*/  LDC R11, c[0x0][0x608] ;  /* 0x00018200ff0b7b82 */ /* 0x000ea20000000800 */
[----:B------:R-:W3:Y:S02]  /*64a0*/  F2I.U32.TRUNC.NTZ R7, R7 ;  /* 0x0000000700077305 */ /* 0x000ee4000020f000 */
[----:B------:R-:W-:-:S04]  /*64b0*/  IMAD R3, R3, R15, R0 ;  /* 0x0000000f03037224 */ /* 0x000fc800078e0200 */
[----:B------:R-:W-:Y:S01]  /*64c0*/  IMAD.IADD R3, R5, 0x1, R3 ;  /* 0x0000000105037824 */ /* 0x000fe200078e0203 */
[----:B------:R-:W4:Y:S01]  /*64d0*/  LDC R8, c[0x0][0x658] ;  /* 0x00019600ff087b82 */ /* 0x000f220000000800 */
[----:B------:R-:W-:Y:S02]  /*64e0*/  I2FP.F32.U32 R5, R20 ;  /* 0x0000001400057245 */ /* 0x000fe40000201000 */
[----:B0-----:R-:W-:-:S04]  /*64f0*/  ISETP.NE.U32.AND P0, PT, R26, RZ, PT ;  /* 0x000000ff1a00720c */ /* 0x001fc80003f05070 */
[----:B------:R-:W-:Y:S01]  /*6500*/  ISETP.NE.AND.EX P0, PT, R27, RZ, PT, P0 ;  /* 0x000000ff1b00720c */ /* 0x000fe20003f05300 */
[----:B------:R-:W0:Y:S01]  /*6510*/  LDC R9, c[0x0][0x144] ;  /* 0x00005100ff097b82 */ /* 0x000e220000000800 */
[-C--:B-1----:R-:W-:Y:S01]  /*6520*/  SHF.R.U64 R13, R4, R6.reuse, R3 ;  /* 0x00000006040d7219 */ /* 0x082fe20000001203 */
[----:B---3--:R-:W-:Y:S01]  /*6530*/  IMAD.MOV R7, RZ, RZ, -R7 ;  /* 0x000000ffff077224 */ /* 0x008fe200078e0a07 */
[----:B------:R-:W-:Y:S01]  /*6540*/  SHF.R.U32.HI R0, RZ, R6, R3 ;  /* 0x00000006ff007219 */ /* 0x000fe20000011603 */
[----:B------:R-:W-:-:S04]  /*6550*/  FMUL R6, R5, UR4 ;  /* 0x0000000405067c20 */ /* 0x000fc80008400000 */
[----:B------:R-:W1:Y:S01]  /*6560*/  LDC R21, c[0x0][0x148] ;  /* 0x00005200ff157b82 */ /* 0x000e620000000800 */
[----:B------:R3:W0:Y:S01]  /*6570*/  F2I.U32.TRUNC.NTZ R14, R6 ;  /* 0x00000006000e7305 */ /* 0x000622000020f000 */
[-CC-:B--2---:R-:W-:Y:S02]  /*6580*/  SHF.R.U64 R10, R13, R11.reuse, R0.reuse ;  /* 0x0000000b0d0a7219 */ /* 0x184fe40000001200 */
[----:B------:R-:W-:-:S04]  /*6590*/  SHF.R.U32.HI R3, RZ, R11, R0 ;  /* 0x0000000bff037219 */ /* 0x000fc80000011600 */
[----:B-----5:R-:W2:Y:S01]  /*65a0*/  LDC R24, c[0x0][0x648] ;  /* 0x00019200ff187b82 */ /* 0x020ea20000000800 */
[-CC-:B----4-:R-:W-:Y:S02]  /*65b0*/  SHF.R.U64 R15, R10, R8.reuse, R3.reuse ;  /* 0x000000080a0f7219 */ /* 0x190fe40000001203 */
[----:B------:R-:W-:-:S03]  /*65c0*/  SHF.R.U32.HI R5, RZ, R8, R3 ;  /* 0x00000008ff057219 */ /* 0x000fc60000011603 */
[----:B------:R-:W-:Y:S02]  /*65d0*/  IMAD.MOV.U32 R4, RZ, RZ, R15 ;  /* 0x000000ffff047224 */ /* 0x000fe400078e000f */
[----:B------:R-:W4:Y:S01]  /*65e0*/  LDC R28, c[0x0][0x638] ;  /* 0x00018e00ff1c7b82 */ /* 0x000f220000000800 */
[----:B0-----:R-:W-:-:S07]  /*65f0*/  IMAD R25, R9, R7, R12 ;  /* 0x0000000709197224 */ /* 0x001fce00078e020c */
[----:B------:R-:W0:Y:S08]  /*6600*/  LDC R29, c[0x0][0x610] ;  /* 0x00018400ff1d7b82 */ /* 0x000e300000000800 */
[----:B------:R-:W0:Y:S01]  /*6610*/  LDC R30, c[0x0][0x600] ;  /* 0x00018000ff1e7b82 */ /* 0x000e220000000800 */
[----:B-1-3--:R-:W-:Y:S05]  /*6620*/  @!P0 BRA `(.L_x_163) ;  /* 0x0000000000288947 */ /* 0x00afea0003800000 */
[----:B------:R-:W1:Y:S02]  /*6630*/  LDC R0, c[0x0][0x64c] ;  /* 0x00019300ff007b82 */ /* 0x000e640000000800 */
[----:B-1----:R-:W-:-:S05]  /*6640*/  IADD3 R3, P0, R15, R0, RZ ;  /* 0x000000000f037210 */ /* 0x002fca0007f1e0ff */
        /* <DEDUP_REMOVED lines=8> */
.L_x_163:
[----:B------:R-:W-:Y:S01]  /*66d0*/  ISETP.NE.AND P0, PT, R2, 0x1, PT ;  /* 0x000000010200780c */ /* 0x000fe20003f05270 */
[----:B------:R-:W-:Y:S01]  /*66e0*/  IMAD.MOV R14, RZ, RZ, -R14 ;  /* 0x000000ffff0e7224 */ /* 0x000fe200078e0a0e */
[----:B--2---:R-:W-:Y:S02]  /*66f0*/  SHF.R.U64 R0, R4, R24, R5 ;  /* 0x0000001804007219 */ /* 0x004fe40000001205 */
[----:B------:R-:W-:Y:S02]  /*6700*/  LOP3.LUT R3, R10, R97, RZ, 0xc0, !PT ;  /* 0x000000610a037212 */ /* 0x000fe400078ec0ff */
[----:B------:R-:W-:Y:S01]  /*6710*/  LOP3.LUT R6, R13, R96, RZ, 0xc0, !PT ;  /* 0x000000600d067212 */ /* 0x000fe200078ec0ff */
[----:B------:R-:W-:Y:S02]  /*6720*/  IMAD.MOV R4, RZ, RZ, -R0 ;  /* 0x000000ffff047224 */ /* 0x000fe400078e0a00 */
[----:B------:R-:W-:Y:S02]  /*6730*/  IMAD R0, R92, R0, R3 ;  /* 0x000000005c007224 */ /* 0x000fe400078e0203 */
[----:B----4-:R-:W-:-:S02]  /*6740*/  IMAD R3, R4, R28, R15 ;  /* 0x0000001c04037224 */ /* 0x010fc400078e020f */
[----:B------:R-:W-:Y:S02]  /*6750*/  @P0 IMAD R25, R21, R14, R20 ;  /* 0x0000000e15190224 */ /* 0x000fe400078e0214 */
[----:B0-----:R-:W-:Y:S02]  /*6760*/  IMAD R5, R3, R30, R6 ;  /* 0x0000001e03057224 */ /* 0x001fe400078e0206 */
[----:B------:R-:W-:Y:S02]  /*6770*/  IMAD R0, R0, R29, R25 ;  /* 0x0000001d00007224 */ /* 0x000fe400078e0219 */
[----:B------:R-:W-:-:S03]  /*6780*/  IMAD.MOV.U32 R4, RZ, RZ, 0x1 ;  /* 0x00000001ff047424 */ /* 0x000fc600078e00ff */
[----:B------:R-:W-:Y:S02]  /*6790*/  SEL R100, R5, R0, !P0 ;  /* 0x0000000005647207 */ /* 0x000fe40004000000 */
[----:B------:R-:W-:Y:S02]  /*67a0*/  PRMT R3, R4, 0x7610, R3 ;  /* 0x0000761004037816 */ /* 0x000fe40000000003 */
[----:B------:R-:W-:-:S07]  /*67b0*/  SEL R0, R0, R5, !P0 ;  /* 0x0000000500007207 */ /* 0x000fce0004000000 */
.L_x_161:
[----:B------:R-:W-:Y:S01]  /*67c0*/  UIMAD.WIDE.U32 UR4, UR41, 0x24924925, URZ ;  /* 0x24924925290478a5 */ /* 0x000fe2000f8e003f */
[----:B------:R-:W-:Y:S01]  /*67d0*/  LOP3.LUT P0, RZ, R3, 0xff, RZ, 0xc0, !PT ;  /* 0x000000ff03ff7812 */ /* 0x000fe2000780c0ff */
[----:B------:R-:W-:Y:S02]  /*67e0*/  IMAD.MOV.U32 R101, RZ, RZ, R0 ;  /* 0x000000ffff657224 */ /* 0x000fe400078e0000 */
[----:B------:R-:W-:-:S04]  /*67f0*/  UIADD3 UR4, UR41, -UR5, URZ ;  /* 0x8000000529047290 */ /* 0x000fc8000fffe03f */
[----:B------:R-:W-:-:S04]  /*6800*/  ULEA.HI UR4, UR4, UR5, URZ, 0x1f ;  /* 0x0000000504047291 */ /* 0x000fc8000f8ff83f */
[----:B------:R-:W-:-:S04]  /*6810*/  USHF.R.U32.HI UR4, URZ, 0x2, UR4 ;  /* 0x000000023f047899 */ /* 0x000fc80008011604 */
[----:B------:R-:W-:Y:S01]  /*6820*/  UIMAD UR41, UR4, -0x7, UR41 ;  /* 0xfffffff9042978a4 */ /* 0x000fe2000f8e0229 */
[----:B------:R-:W-:Y:S11]  /*6830*/  @P0 BRA `(.L_x_164) ;  /* 0xffffffac000c0947 */ /* 0x000ff6000383ffff */
[----:B------:R-:W-:Y:S05]  /*6840*/  EXIT ;  /* 0x000000000000794d */ /* 0x000fea0003800000 */
.L_x_7:
        /* <DEDUP_REMOVED lines=26> */
.L_x_166:
[----:B------:R-:W0:Y:S01]  /*69f0*/  LDC.64 R28, c[0x0][0x640] ;  /* 0x00019000ff1c7b82 */ /* 0x000e220000000a00 */
[-CC-:B------:R-:W-:Y:S01]  /*6a00*/  SHF.R.U64 R22, R12, R20.reuse, R13.reuse ;  /* 0x000000140c167219 */ /* 0x180fe2000000120d */
[----:B------:R-:W-:Y:S01]  /*6a10*/  IMAD.MOV.U32 R26, RZ, RZ, 0x1 ;  /* 0x00000001ff1a7424 */ /* 0x000fe200078e00ff */
[----:B------:R-:W-:Y:S02]  /*6a20*/  SHF.R.U32.HI R8, RZ, R20, R13 ;  /* 0x00000014ff087219 */ /* 0x000fe4000001160d */
[----:B------:R-:W-:-:S03]  /*6a30*/  IADD3 R11, P0, RZ, -R22, RZ ;  /* 0x80000016ff0b7210 */ /* 0x000fc60007f1e0ff */
[----:B------:R-:W1:Y:S02]  /*6a40*/  LDC R12, c[0x0][0x618] ;  /* 0x00018600ff0c7b82 */ /* 0x000e640000000800 */
[----:B------:R-:W-:-:S04]  /*6a50*/  IMAD.X R9, RZ, RZ, ~R8, P0 ;  /* 0x000000ffff097224 */ /* 0x000fc800000e0e08 */
[-C--:B------:R-:W-:Y:S02]  /*6a60*/  IMAD R10, R9, R24.reuse, RZ ;  /* 0x00000018090a7224 */ /* 0x080fe400078e02ff */
[----:B------:R-:W2:Y:S01]  /*6a70*/  LDC R20, c[0x0][0x608] ;  /* 0x00018200ff147b82 */ /* 0x000ea20000000800 */
[----:B------:R-:W-:-:S04]  /*6a80*/  IMAD.WIDE.U32 R8, R11, R24, R16 ;  /* 0x000000180b087225 */ /* 0x000fc800078e0010 */
[----:B------:R-:W-:Y:S02]  /*6a90*/  IMAD R11, R11, R25, R10 ;  /* 0x000000190b0b7224 */ /* 0x000fe400078e020a */
[----:B------:R-:W-:Y:S01]  /*6aa0*/  IMAD.MOV.U32 R10, RZ, RZ, -0x1 ;  /* 0xffffffffff0a7424 */ /* 0x000fe200078e00ff */
        /* <DEDUP_REMOVED lines=28> */
.L_x_167:
[----:B------:R-:W-:Y:S01]  /*6c70*/  ISETP.NE.AND P0, PT, R2, 0x1, PT ;  /* 0x000000010200780c */ /* 0x000fe20003f05270 */
[----:B------:R-:W-:Y:S01]  /*6c80*/  IMAD.MOV.U32 R12, RZ, RZ, R22 ;  /* 0x000000ffff0c7224 */ /* 0x000fe200078e0016 */
[----:B-1----:R-:W-:Y:S02]  /*6c90*/  SHF.R.U64 R8, R8, R24, R9 ;  /* 0x0000001808087219 */ /* 0x002fe40000001209 */
[----:B------:R-:W-:Y:S01]  /*6ca0*/  LOP3.LUT R5, R19, R30, RZ, 0xc0, !PT ;  /* 0x0000001e13057212 */ /* 0x000fe200078ec0ff */
[----:B0-----:R-:W-:Y:S01]  /*6cb0*/  VIADD R19, R23, 0xffffffff ;  /* 0xffffffff17137836 */ /* 0x001fe20000000000 */
[----:B------:R-:W-:Y:S01]  /*6cc0*/  SHF.L.U32 R26, R26, R27, RZ ;  /* 0x0000001b1a1a7219 */ /* 0x000fe200000006ff */
[----:B------:R-:W-:-:S03]  /*6cd0*/  IMAD.MOV R9, RZ, RZ, -R8 ;  /* 0x000000ffff097224 */ /* 0x000fc600078e0a08 */
[----:B------:R-:W-:Y:S01]  /*6ce0*/  LOP3.LUT R19, R14, R19, RZ, 0xc0, !PT ;  /* 0x000000130e137212 */ /* 0x000fe200078ec0ff */
[----:B------:R-:W-:Y:S02]  /*6cf0*/  IMAD R5, R26, R8, R5 ;  /* 0x000000081a057224 */ /* 0x000fe400078e0205 */
[----:B------:R-:W-:Y:S02]  /*6d00*/  @P0 IMAD R6, R7, R21, R4 ;  /* 0x0000001507060224 */ /* 0x000fe400078e0204 */
[----:B--2---:R-:W-:Y:S02]  /*6d10*/  IMAD R4, R9, R25, R20 ;  /* 0x0000001909047224 */ /* 0x004fe400078e0214 */
[----:B---3--:R-:W-:Y:S02]  /*6d20*/  IMAD R6, R5, R31, R6 ;  /* 0x0000001f05067224 */ /* 0x008fe400078e0206 */
[----:B------:R-:W-:Y:S02]  /*6d30*/  IMAD R19, R4, R23, R19 ;  /* 0x0000001704137224 */ /* 0x000fe400078e0213 */
[----:B------:R-:W-:-:S03]  /*6d40*/  IMAD.MOV.U32 R8, RZ, RZ, 0x1 ;  /* 0x00000001ff087424 */ /* 0x000fc600078e00ff */
[----:B------:R-:W-:Y:S02]  /*6d50*/  SEL R20, R19, R6, !P0 ;  /* 0x0000000613147207 */ /* 0x000fe40004000000 */
[----:B------:R-:W-:-:S07]  /*6d60*/  SEL R19, R6, R19, !P0 ;  /* 0x0000001306137207 */ /* 0x000fce0004000000 */
.L_x_165:
[----:B------:R-:W-:-:S08]  /*6d70*/  NOP ;  /* 0x0000000000007918 */ /* 0x000fd00000000000 */
[----:B------:R-:W0:-:S00]  /*6d80*/  USETMAXREG.DEALLOC.CTAPOOL 0x28 ;  /* 0x00000028000079c8 */ /* 0x000e0000080e0500 */
[----:B0-----:R-:W-:-:S13]  /*6d90*/  ISETP.NE.AND P0, PT, R3, RZ, PT ;  /* 0x000000ff0300720c */ /* 0x001fda0003f05270 */
[----:B------:R-:W-:Y:S05]  /*6da0*/  @P0 EXIT ;  /* 0x000000000000094d */ /* 0x000fea0003800000 */
[----:B------:R-:W-:Y:S01]  /*6db0*/  LOP3.LUT P0, RZ, R8, 0xff, RZ, 0xc0, !PT ;  /* 0x000000ff08ff7812 */ /* 0x000fe2000780c0ff */
[----:B------:R-:W-:Y:S02]  /*6dc0*/  IMAD.MOV.U32 R3, RZ, RZ, 0x1 ;  /* 0x00000001ff037424 */ /* 0x000fe400078e00ff */
[----:B------:R-:W-:-:S10]  /*6dd0*/  IMAD.MOV.U32 R13, RZ, RZ, RZ ;  /* 0x000000ffff0d7224 */ /* 0x000fd400078e00ff */
[----:B------:R-:W-:Y:S05]  /*6de0*/  @!P0 BRA `(.L_x_168) ;  /* 0x0000000c004c8947 */ /* 0x000fea0003800000 */
[----:B------:R-:W0:Y:S01]  /*6df0*/  LDC R3, c[0x0][0x28c] ;  /* 0x0000a300ff037b82 */ /* 0x000e220000000800 */
[----:B------:R-:W-:Y:S01]  /*6e00*/  ULDC UR6, c[0x0][0x658] ;  /* 0x0001960000067ab9 */ /* 0x000fe20000000800 */
[----:B------:R-:W-:Y:S01]  /*6e10*/  UMOV UR7, 0xffffffff ;  /* 0xffffffff00077882 */ /* 0x000fe20000000000 */
[----:B------:R-:W-:Y:S01]  /*6e20*/  BSSY B0, `(.L_x_168) ;  /* 0x00000cf000007945 */ /* 0x000fe20003800000 */
[----:B------:R-:W-:Y:S01]  /*6e30*/  USHF.L.U32 UR7, UR7, UR6, URZ ;  /* 0x0000000607077299 */ /* 0x000fe2000800063f */
[----:B------:R-:W-:Y:S01]  /*6e40*/  IMAD.MOV.U32 R11, RZ, RZ, 0x1 ;  /* 0x00000001ff0b7424 */ /* 0x000fe200078e00ff */
[----:B------:R-:W-:Y:S01]  /*6e50*/  LOP3.LUT R10, R18, 0x2, RZ, 0xfc, !PT ;  /* 0x00000002120a7812 */ /* 0x000fe200078efcff */
[----:B------:R-:W-:Y:S01]  /*6e60*/  IMAD.MOV.U32 R13, RZ, RZ, RZ ;  /* 0x000000ffff0d7224 */ /* 0x000fe200078e00ff */
[----:B------:R-:W1:Y:S01]  /*6e70*/  S2UR UR4, SR_CgaCtaId ;  /* 0x00000000000479c3 */ /* 0x000e620000008800 */
[----:B------:R-:W-:Y:S01]  /*6e80*/  ULDC UR5, c[0x0][0x600] ;  /* 0x0001800000057ab9 */ /* 0x000fe20000000800 */
[----:B------:R-:W-:Y:S01]  /*6e90*/  UMOV UR8, 0x1 ;  /* 0x0000000100087882 */ /* 0x000fe20000000000 */
[----:B------:R-:W-:-:S02]  /*6ea0*/  UIADD3 UR5, UR5, -0x1, URZ ;  /* 0xffffffff05057890 */ /* 0x000fc4000fffe03f */
[----:B------:R-:W-:Y:S02]  /*6eb0*/  USHF.L.U32 UR21, UR8, UR6, URZ ;  /* 0x0000000608157299 */ /* 0x000fe4000800063f */
[----:B------:R-:W-:Y:S01]  /*6ec0*/  ULOP3.LUT UR13, URZ, UR7, URZ, 0x33, !UPT ;  /* 0x000000073f0d7292 */ /* 0x000fe2000f8e333f */
[----:B------:R-:W-:Y:S01]  /*6ed0*/  ULDC.64 UR30, c[0x0][0x198] ;  /* 0x00006600001e7ab9 */ /* 0x000fe20000000a00 */
[----:B0-----:R-:W-:-:S05]  /*6ee0*/  VIADD R3, R3, 0x3f ;  /* 0x0000003f03037836 */ /* 0x001fca0000000000 */
[----:B------:R-:W-:Y:S01]  /*6ef0*/  SHF.R.S32.HI R4, RZ, 0x1f, R3 ;  /* 0x0000001fff047819 */ /* 0x000fe20000011403 */
[----:B-1----:R-:W-:-:S03]  /*6f00*/  USHF.L.U32 UR4, UR4, 0x4, URZ ;  /* 0x0000000404047899 */ /* 0x002fc6000800063f */
[----:B------:R-:W-:Y:S01]  /*6f10*/  LEA.HI R4, R4, R3, RZ, 0x6 ;  /* 0x0000000304047211 */ /* 0x000fe200078f30ff */
[----:B------:R-:W-:-:S03]  /*6f20*/  IMAD.MOV.U32 R3, RZ, RZ, 0x1 ;  /* 0x00000001ff037424 */ /* 0x000fc600078e00ff */
[----:B------:R-:W-:-:S05]  /*6f30*/  SHF.R.S32.HI R8, RZ, 0x6, R4 ;  /* 0x00000006ff087819 */ /* 0x000fca0000011404 */
[----:B------:R-:W-:-:S07]  /*6f40*/  VIADD R9, R8, 0x1 ;  /* 0x0000000108097836 */ /* 0x000fce0000000000 */
.L_x_179:
[----:B------:R-:W-:-:S03]  /*6f50*/  UMOV UR6, 0xffffffff ;  /* 0xffffffff00067882 */ /* 0x000fc60000000000 */
[----:B------:R-:W-:Y:S05]  /*6f60*/  BRA.DIV UR6, `(.L_x_169) ;  /* 0x0000001206407947 */ /* 0x000fea000b800000 */
[----:B------:R-:W-:-:S13]  /*6f70*/  ELECT P6, URZ, PT ;  /* 0x00000000003f782f */ /* 0x000fda00038c0000 */
.L_x_193:
[----:B------:R-:W-:Y:S04]  /*6f80*/  BSSY B1, `(.L_x_170) ;  /* 0x0000044000017945 */ /* 0x000fe80003800000 */
[----:B------:R-:W-:Y:S05]  /*6f90*/  @!P6 BRA `(.L_x_171) ;  /* 0x000000040008e947 */ /* 0x000fea0003800000 */
[----:B------:R-:W0:Y:S02]  /*6fa0*/  LDC R4, c[0x0][0x28c] ;  /* 0x0000a300ff047b82 */ /* 0x000e240000000800 */
[----:B0-----:R-:W-:-:S13]  /*6fb0*/  ISETP.GE.AND P0, PT, R4, 0x1, PT ;  /* 0x000000010400780c */ /* 0x001fda0003f06270 */
[----:B------:R-:W-:Y:S05]  /*6fc0*/  @!P0 BRA `(.L_x_171) ;  /* 0x0000000000fc8947 */ /* 0x000fea0003800000 */
[----:B------:R-:W-:Y:S02]  /*6fd0*/  IMAD.SHL.U32 R19, R19, 0x80, RZ ;  /* 0x0000008013137824 */ /* 0x000fe400078e00ff */
[----:B------:R-:W-:Y:S02]  /*6fe0*/  IMAD.SHL.U32 R20, R20, 0x80, RZ ;  /* 0x0000008014147824 */ /* 0x000fe400078e00ff */
[----:B------:R-:W-:Y:S02]  /*6ff0*/  IMAD.MOV.U32 R23, RZ, RZ, RZ ;  /* 0x000000ffff177224 */ /* 0x000fe400078e00ff */
[----:B------:R-:W-:Y:S02]  /*7000*/  IMAD.U32 R24, RZ, RZ, UR4 ;  /* 0x00000004ff187e24 */ /* 0x000fe4000f8e00ff */
[----:B------:R-:W-:Y:S02]  /*7010*/  IMAD.MOV.U32 R4, RZ, RZ, R9 ;  /* 0x000000ffff047224 */ /* 0x000fe400078e0009 */
[----:B------:R-:W-:-:S02]  /*7020*/  IMAD.MOV.U32 R5, RZ, RZ, R3 ;  /* 0x000000ffff057224 */ /* 0x000fc400078e0003 */
[----:B------:R-:W-:Y:S02]  /*7030*/  IMAD.MOV.U32 R6, RZ, RZ, R13 ;  /* 0x000000ffff067224 */ /* 0x000fe400078e000d */
[----:B------:R-:W-:-:S07]  /*7040*/  VIADD R25, R19, 0x40 ;  /* 0x0000004013197836 */ /* 0x000fce0000000000 */
.L_x_174:
[----:B------:R-:W0:Y:S01]  /*7050*/  S2R R15, SR_CgaCtaId ;  /* 0x00000000000f7919 */ /* 0x000e220000008800 */
[----:B------:R-:W-:Y:S02]  /*7060*/  MOV R7, 0x400 ;  /* 0x0000040000077802 */ /* 0x000fe40000000f00 */
[----:B------:R-:W-:-:S13]  /*7070*/  ISETP.NE.AND P1, PT, R0, RZ, PT ;  /* 0x000000ff0000720c */ /* 0x000fda0003f25270 */
[----:B------:R-:W1:Y:S01]  /*7080*/  @!P1 LDC R14, c[0x0][0x500] ;  /* 0x00014000ff0e9b82 */ /* 0x000e620000000800 */
[----:B0-----:R-:W-:Y:S02]  /*7090*/  LEA R21, R15, R7, 0x18 ;  /* 0x000000070f157211 */ /* 0x001fe400078ec0ff */
[----:B------:R-:W-:-:S03]  /*70a0*/  SHF.L.U32 R7, R5, 0x1f, RZ ;  /* 0x0000001f05077819 */ /* 0x000fc600000006ff */
[----:B------:R-:W-:-:S04]  /*70b0*/  IMAD R22, R6, 0x8, R21 ;  /* 0x0000000806167824 */ /* 0x000fc800078e0215 */
[----:B------:R-:W0:Y:S02]  /*70c0*/  SYNCS.PHASECHK.TRANS64.TRYWAIT P0, [R22+URZ+0x38], R7 ;  /* 0x00003807160075a7 */ /* 0x000e24000800017f */
[----:B01----:R-:W-:Y:S05]  /*70d0*/  @!P0 BRA `(.L_x_172) ;  /* 0x0000001000048947 */ /* 0x003fea0003800000 */
.L_x_194:
[----:B0-----:R-:W-:Y:S01]  /*70e0*/  PRMT R7, R10, 0x9910, RZ ;  /* 0x000099100a077816 */ /* 0x001fe200000000ff */
[----:B------:R0:W-:Y:S03]  /*70f0*/  @!P1 SYNCS.ARRIVE.TRANS64 RZ, [R22+URZ], R14 ;  /* 0x0000000e16ff99a7 */ /* 0x0001e6000800003f */
[----:B------:R-:W-:-:S13]  /*7100*/  ISETP.NE.AND P0, PT, R7, 0x2, PT ;  /* 0x000000020700780c */ /* 0x000fda0003f05270 */
[----:B0-----:R-:W-:Y:S05]  /*7110*/  @P0 BRA `(.L_x_173) ;  /* 0x0000000000040947 */ /* 0x001fea0003800000 */
[----:B------:R-:W-:Y:S01]  /*7120*/  BPT.TRAP 0x1 ;  /* 0x000000040000795c */ /* 0x000fe20000300000 */
.L_x_173:
[----:B------:R-:W-:Y:S01]  /*7130*/  IMAD R7, R6, 0x8, R15 ;  /* 0x0000000806077824 */ /* 0x000fe200078e020f */
[----:B------:R-:W-:Y:S01]  /*7140*/  R2UR UR25, R22 ;  /* 0x00000000161972ca */ /* 0x000fe200000e0000 */
[----:B------:R-:W-:Y:S01]  /*7150*/  VIADD R4, R4, 0xffffffff ;  /* 0xffffffff04047836 */ /* 0x000fe20000000000 */
[----:B------:R-:W-:Y:S01]  /*7160*/  R2UR UR27, R24 ;  /* 0x00000000181b72ca */ /* 0x000fe200000e0000 */
[----:B------:R-:W-:Y:S01]  /*7170*/  IMAD.SHL.U32 R7, R7, 0x400, RZ ;  /* 0x0000040007077824 */ /* 0x000fe200078e00ff */
[----:B------:R-:W-:Y:S01]  /*7180*/  R2UR UR28, R12 ;  /* 0x000000000c1c72ca */ /* 0x000fe200000e0000 */
[----:B------:R-:W-:Y:S01]  /*7190*/  UIADD3 UR6, UP0, UR30, 0xf0, URZ ;  /* 0x000000f01e067890 */ /* 0x000fe2000ff1e03f */
[----:B------:R-:W-:Y:S01]  /*71a0*/  R2UR UR26, R19 ;  /* 0x00000000131a72ca */ /* 0x000fe200000e0000 */
[--C-:B------:R-:W-:Y:S01]  /*71b0*/  IMAD R7, R7, 0x2, R21.reuse ;  /* 0x0000000207077824 */ /* 0x100fe200078e0215 */
[----:B------:R-:W-:Y:S01]  /*71c0*/  R2UR UR18, R25 ;  /* 0x00000000191272ca */ /* 0x000fe200000e0000 */
[C---:B------:R-:W-:Y:S01]  /*71d0*/  IMAD R21, R6.reuse, 0x4000, R21 ;  /* 0x0000400006157824 */ /* 0x040fe200078e0215 */
[----:B------:R-:W-:Y:S01]  /*71e0*/  UIADD3 UR32, UP1, UR30, 0x1f0, URZ ;  /* 0x000001f01e207890 */ /* 0x000fe2000ff3e03f */
[----:B------:R-:W-:Y:S01]  /*71f0*/  R2UR UR10, R23 ;  /* 0x00000000170a72ca */ /* 0x000fe200000e0000 */
[----:B------:R-:W-:Y:S01]  /*7200*/  UIADD3.X UR7, URZ, UR31, URZ, UP0, !UPT ;  /* 0x0000001f3f077290 */ /* 0x000fe200087fe43f */
[----:B------:R-:W-:Y:S01]  /*7210*/  R2UR UR16, R7 ;  /* 0x00000000071072ca */ /* 0x000fe200000e0000 */
[----:B------:R-:W-:Y:S01]  /*7220*/  VIADD R6, R6, 0x1 ;  /* 0x0000000106067836 */ /* 0x000fe20000000000 */
[----:B------:R-:W-:Y:S01]  /*7230*/  R2UR UR8, R21 ;  /* 0x00000000150872ca */ /* 0x000fe200000e0000 */
[----:B------:R-:W-:Y:S01]  /*7240*/  UIADD3.X UR33, URZ, UR31, URZ, UP1, !UPT ;  /* 0x0000001f3f217290 */ /* 0x000fe20008ffe43f */
[----:B------:R-:W-:Y:S01]  /*7250*/  R2UR UR11, R20 ;  /* 0x00000000140b72ca */ /* 0x000fe200000e0000 */
[----:B------:R-:W-:Y:S01]  /*7260*/  UMOV UR22, 0xf0000 ;  /* 0x000f000000167882 */ /* 0x000fe20000000000 */
[----:B------:R-:W-:Y:S01]  /*7270*/  ISETP.GT.AND P1, PT, R4, 0x1, PT ;  /* 0x000000010400780c */ /* 0x000fe20003f24270 */
[----:B------:R-:W-:Y:S01]  /*7280*/  UMOV UR14, 0x0 ;  /* 0x00000000000e7882 */ /* 0x000fe20000000000 */
[----:B------:R-:W-:Y:S01]  /*7290*/  ISETP.NE.AND P0, PT, R6, 0x7, PT ;  /* 0x000000070600780c */ /* 0x000fe20003f05270 */
[----:B------:R-:W-:Y:S01]  /*72a0*/  UMOV UR15, 0x10000000 ;  /* 0x10000000000f7882 */ /* 0x000fe20000000000 */
[----:B------:R-:W-:Y:S01]  /*72b0*/  UMOV UR17, UR25 ;  /* 0x0000001900117c82 */ /* 0x000fe20008000000 */
[----:B------:R-:W-:Y:S01]  /*72c0*/  UMOV UR19, UR27 ;  /* 0x0000001b00137c82 */ /* 0x000fe20008000000 */
[----:B------:R-:W-:Y:S01]  /*72d0*/  UMOV UR20, UR28 ;  /* 0x0000001c00147c82 */ /* 0x000fe20008000000 */
[----:B------:R-:W-:Y:S01]  /*72e0*/  UIADD3 UR24, UR16, 0x180, URZ ;  /* 0x0000018010187890 */ /* 0x000fe2000fffe03f */
[----:B------:R-:W-:Y:S01]  /*72f0*/  SEL R14, RZ, 0x1, P0 ;  /* 0x00000001ff0e7807 */ /* 0x000fe20000000000 */
[----:B------:R-:W-:Y:S01]  /*7300*/  UIADD3 UR16, UR16, 0x2180, URZ ;  /* 0x0000218010107890 */ /* 0x000fe2000fffe03f */
[----:B------:R-:W-:Y:S01]  /*7310*/  VIADD R23, R23, 0x40 ;  /* 0x0000004017177836 */ /* 0x000fe20000000000 */
[----:B------:R-:W-:Y:S01]  /*7320*/  UIADD3 UR8, UR8, 0x1c180, URZ ;  /* 0x0001c18008087890 */ /* 0x000fe2000fffe03f */
[----:B------:R-:W-:Y:S01]  /*7330*/  LOP3.LUT R5, R5, R14, RZ, 0x3c, !PT ;  /* 0x0000000e05057212 */ /* 0x000fe200078e3cff */
[----:B------:R-:W-:Y:S01]  /*7340*/  UMOV UR9, UR25 ;  /* 0x0000001900097c82 */ /* 0x000fe20008000000 */
[----:B------:R-:W-:Y:S01]  /*7350*/  UMOV UR12, UR28 ;  /* 0x0000001c000c7c82 */ /* 0x000fe20008000000 */
[----:B------:R-:W-:Y:S01]  /*7360*/  VIADD R24, R24, 0x40 ;  /* 0x0000004018187836 */ /* 0x000fe20000000000 */
[----:B------:R0:W-:Y:S01]  /*7370*/  UTMALDG.3D.MULTICAST [UR24], [UR6], UR22, desc[UR14] ;  /* 0x00000e18060073b4 */ /* 0x0001e20008011816 */
[----:B------:R-:W-:Y:S01]  /*7380*/  SEL R6, R6, RZ, P0 ;  /* 0x000000ff06067207 */ /* 0x000fe20000000000 */
[----:B------:R0:W-:Y:S02]  /*7390*/  UTMALDG.3D.MULTICAST [UR16], [UR6], UR22, desc[UR14] ;  /* 0x00000e10060073b4 */ /* 0x0001e40008011816 */
[----:B------:R0:W-:Y:S02]  /*73a0*/  UTMALDG.3D [UR8], [UR32], desc[UR14] ;  /* 0x00000e08200075b4 */ /* 0x0001e40008011000 */
[----:B0-----:R-:W-:Y:S05]  /*73b0*/  @P1 BRA `(.L_x_174) ;  /* 0xfffffffc00241947 */ /* 0x001fea000383ffff */
.L_x_171:
[----:B------:R-:W-:Y:S05]  /*73c0*/  BSYNC B1 ;  /* 0x0000000000017941 */ /* 0x000fea0003800000 */
.L_x_170:
[----:B------:R-:W-:Y:S01]  /*73d0*/  LOP3.LUT P1, RZ, R11, 0xff, RZ, 0xc0, !PT ;  /* 0x000000ff0bff7812 */ /* 0x000fe2000782c0ff */
[C---:B------:R-:W-:Y:S01]  /*73e0*/  IMAD.IADD R13, R8.reuse, 0x1, R13 ;  /* 0x00000001080d7824 */ /* 0x040fe200078e020d */
[----:B------:R-:W-:Y:S01]  /*73f0*/  ULDC.64 UR6, c[0x0][0x650] ;  /* 0x0001940000067ab9 */ /* 0x000fe20000000a00 */
[C---:B------:R-:W-:Y:S01]  /*7400*/  ISETP.GE.U32.AND P2, PT, R8.reuse, 0x7, PT ;  /* 0x000000070800780c */ /* 0x040fe20003f46070 */
[----:B------:R-:W-:Y:S01]  /*7410*/  BSSY B1, `(.L_x_175) ;  /* 0x000006d000017945 */ /* 0x000fe20003800000 */
[C---:B------:R-:W-:Y:S01]  /*7420*/  IMAD.WIDE.U32 R4, R13.reuse, 0x24924925, RZ ;  /* 0x249249250d047825 */ /* 0x040fe200078e00ff */
[----:B------:R-:W-:Y:S02]  /*7430*/  ISETP.GT.U32.AND P0, PT, R13, 0x6, PT ;  /* 0x000000060d00780c */ /* 0x000fe40003f04070 */
[----:B------:R-:W-:Y:S01]  /*7440*/  PRMT R11, RZ, 0x7610, R11 ;  /* 0x00007610ff0b7816 */ /* 0x000fe2000000000b */
[----:B------:R-:W-:Y:S01]  /*7450*/  IMAD.MOV.U32 R19, RZ, RZ, -0x1 ;  /* 0xffffffffff137424 */ /* 0x000fe200078e00ff */
[----:B------:R-:W-:Y:S01]  /*7460*/  ISETP.LT.U32.AND P0, PT, R8, 0x7, P0 ;  /* 0x000000070800780c */ /* 0x000fe20000701070 */
[----:B------:R-:W-:-:S02]  /*7470*/  IMAD.MOV.U32 R20, RZ, RZ, -0x1 ;  /* 0xffffffffff147424 */ /* 0x000fc400078e00ff */
[----:B------:R-:W0:Y:S01]  /*7480*/  @P1 S2R R7, SR_CgaCtaId ;  /* 0x0000000000071919 */ /* 0x000e220000008800 */
[----:B------:R-:W-:Y:S01]  /*7490*/  SEL R4, RZ, 0x1, !P0 ;  /* 0x00000001ff047807 */ /* 0x000fe20004000000 */
[----:B------:R-:W-:Y:S01]  /*74a0*/  IMAD.MOV.U32 R12, RZ, RZ, -0x1 ;  /* 0xffffffffff0c7424 */ /* 0x000fe200078e00ff */
[----:B------:R-:W-:Y:S02]  /*74b0*/  IADD3 R16, P0, R16, UR36, RZ ;  /* 0x0000002410107c10 */ /* 0x000fe4000ff1e0ff */
[----:B------:R-:W-:Y:S02]  /*74c0*/  @P1 MOV R6, 0x400 ;  /* 0x0000040000061802 */ /* 0x000fe40000000f00 */
[----:B------:R-:W-:Y:S02]  /*74d0*/  IADD3.X R17, R17, UR42, RZ, P0, !PT ;  /* 0x0000002a11117c10 */ /* 0x000fe400087fe4ff */
[----:B------:R-:W-:Y:S02]  /*74e0*/  ISETP.GE.U32.AND P0, PT, R16, UR6, PT ;  /* 0x0000000610007c0c */ /* 0x000fe4000bf06070 */
[----:B------:R-:W-:-:S02]  /*74f0*/  LOP3.LUT R3, R3, R4, RZ, 0x3c, !PT ;  /* 0x0000000403037212 */ /* 0x000fc400078e3cff */
[----:B------:R-:W-:Y:S02]  /*7500*/  ISETP.GE.U32.AND.EX P0, PT, R17, UR7, PT, P0 ;  /* 0x0000000711007c0c */ /* 0x000fe4000bf06100 */
[----:B0-----:R-:W-:Y:S01]  /*7510*/  @P1 LEA R6, R7, R6, 0x18 ;  /* 0x0000000607061211 */ /* 0x001fe200078ec0ff */
[----:B------:R-:W-:-:S03]  /*7520*/  IMAD.IADD R7, R13, 0x1, -R5 ;  /* 0x000000010d077824 */ /* 0x000fc600078e0a05 */
[----:B------:R0:W-:Y:S02]  /*7530*/  @P1 SYNCS.ARRIVE.TRANS64.A1T0 RZ, [R6+URZ+0x88], RZ ;  /* 0x000088ff06ff19a7 */ /* 0x0001e4000810003f */
[----:B------:R-:W-:-:S04]  /*7540*/  LEA.HI R7, R7, R5, RZ, 0x1f ;  /* 0x0000000507077211 */ /* 0x000fc800078ff8ff */
[----:B------:R-:W-:-:S04]  /*7550*/  SHF.R.U32.HI R4, RZ, 0x2, R7 ;  /* 0x00000002ff047819 */ /* 0x000fc80000011607 */
[--C-:B------:R-:W-:Y:S01]  /*7560*/  @P2 LOP3.LUT R3, R3, 0x1, R4.reuse, 0x78, !PT ;  /* 0x0000000103032812 */ /* 0x100fe200078e7804 */
[----:B------:R-:W-:Y:S01]  /*7570*/  IMAD R13, R4, -0x7, R13 ;  /* 0xfffffff9040d7824 */ /* 0x000fe200078e020d */
[----:B------:R-:W-:Y:S01]  /*7580*/  PRMT R4, RZ, 0x7610, R4 ;  /* 0x00007610ff047816 */ /* 0x000fe20000000004 */
[----:B0-----:R-:W-:Y:S06]  /*7590*/  @P0 BRA `(.L_x_176) ;  /* 0x0000000400500947 */ /* 0x001fec0003800000 */
[----:B------:R-:W0:Y:S01]  /*75a0*/  S2R R15, SR_CTAID.X ;  /* 0x00000000000f7919 */ /* 0x000e220000002500 */
[----:B------:R-:W-:Y:S01]  /*75b0*/  ULDC.64 UR6, c[0x0][0x628] ;  /* 0x00018a0000067ab9 */ /* 0x000fe20000000a00 */
[----:B------:R-:W1:Y:S01]  /*75c0*/  LDC R20, c[0x0][0x144] ;  /* 0x00005100ff147b82 */ /* 0x000e620000000800 */
[----:B------:R-:W-:Y:S01]  /*75d0*/  ISETP.NE.U32.AND P0, PT, RZ, UR6, PT ;  /* 0x00000006ff007c0c */ /* 0x000fe2000bf05070 */
[----:B------:R-:W2:Y:S01]  /*75e0*/  S2R R12, SR_CTAID.Y ;  /* 0x00000000000c7919 */ /* 0x000ea20000002600 */
[----:B------:R-:W-:Y:S01]  /*75f0*/  ULDC UR8, c[0x0][0x150] ;  /* 0x0000540000087ab9 */ /* 0x000fe20000000800 */
[----:B------:R-:W-:Y:S01]  /*7600*/  ULDC UR9, c[0x0][0x630] ;  /* 0x00018c0000097ab9 */ /* 0x000fe20000000800 */
[----:B------:R-:W-:Y:S01]  /*7610*/  ISETP.NE.AND.EX P0, PT, RZ, UR7, PT, P0 ;  /* 0x00000007ff007c0c */ /* 0x000fe2000bf05300 */
[----:B------:R-:W-:Y:S01]  /*7620*/  IMAD.MOV.U32 R4, RZ, RZ, R16 ;  /* 0x000000ffff047224 */ /* 0x000fe200078e0010 */
[----:B0-----:R-:W-:-:S05]  /*7630*/  I2FP.F32.U32 R5, R15 ;  /* 0x0000000f00057245 */ /* 0x001fca0000201000 */
[----:B------:R-:W-:Y:S01]  /*7640*/  FMUL R21, R5, UR8 ;  /* 0x0000000805157c20 */ /* 0x000fe20008400000 */
[----:B------:R-:W-:-:S05]  /*7650*/  IMAD.MOV.U32 R5, RZ, RZ, R17 ;  /* 0x000000ffff057224 */ /* 0x000fca00078e0011 */
[----:B--2---:R-:W-:Y:S05]  /*7660*/  @!P0 BRA `(.L_x_177) ;  /* 0x0000000000288947 */ /* 0x004fea0003800000 */
[----:B------:R-:W-:Y:S02]  /*7670*/  ULDC UR8, c[0x0][0x634] ;  /* 0x00018d0000087ab9 */ /* 0x000fe40000000800 */
[----:B------:R-:W-:-:S05]  /*7680*/  IADD3 R5, P0, R16, UR8, RZ ;  /* 0x0000000810057c10 */ /* 0x000fca000ff1e0ff */
[----:B------:R-:W-:-:S04]  /*7690*/  IMAD.X R19, RZ, RZ, R17, P0 ;  /* 0x000000ffff137224 */ /* 0x000fc800000e0611 */
[----:B------:R-:W-:-:S04]  /*76a0*/  IMAD.WIDE.U32 R6, R19, UR6, RZ ;  /* 0x0000000613067c25 */ /* 0x000fc8000f8e00ff */
[----:B------:R-:W-:-:S04]  /*76b0*/  IMAD.WIDE.U32 R6, P0, R5, UR7, R6 ;  /* 0x0000000705067c25 */ /* 0x000fc8000f800006 */
[----:B------:R-:W-:-:S04]  /*76c0*/  IMAD.WIDE.U32 R4, R5, UR6, RZ ;  /* 0x0000000605047c25 */ /* 0x000fc8000f8e00ff */
[----:B------:R-:W-:Y:S01]  /*76d0*/  IMAD.MOV.U32 R4, RZ, RZ, R7 ;  /* 0x000000ffff047224 */ /* 0x000fe200078e0007 */
[----:B------:R-:W-:Y:S01]  /*76e0*/  IADD3 RZ, P1, R5, R6, RZ ;  /* 0x0000000605ff7210 */ /* 0x000fe20007f3e0ff */
[----:B------:R-:W-:-:S04]  /*76f0*/  IMAD.X R5, RZ, RZ, RZ, P0 ;  /* 0x000000ffff057224 */ /* 0x000fc800000e06ff */
[----:B------:R-:W-:-:S08]  /*7700*/  IMAD.WIDE.U32.X R4, R19, UR7, R4, P1 ;  /* 0x0000000713047c25 */ /* 0x000fd000088e0404 */
.L_x_177:
[--C-:B------:R-:W-:Y:S01]  /*7710*/  SHF.R.U64 R14, R4, UR9, R5.reuse ;  /* 0x00000009040e7c19 */ /* 0x100fe20008001205 */
[----:B------:R-:W0:Y:S01]  /*7720*/  F2I.U32.TRUNC.NTZ R21, R21 ;  /* 0x0000001500157305 */ /* 0x000e22000020f000 */
[----:B------:R-:W-:Y:S01]  /*7730*/  SHF.R.U32.HI R4, RZ, UR9, R5 ;  /* 0x00000009ff047c19 */ /* 0x000fe20008011605 */
[----:B------:R-:W-:Y:S01]  /*7740*/  ULDC.64 UR6, c[0x0][0x620] ;  /* 0x0001880000067ab9 */ /* 0x000fe20000000a00 */
[----:B------:R-:W-:Y:S01]  /*7750*/  IADD3 R7, P0, RZ, -R14, RZ ;  /* 0x8000000eff077210 */ /* 0x000fe20007f1e0ff */
[----:B------:R-:W-:-:S04]  /*7760*/  ULDC.64 UR8, c[0x0][0x640] ;  /* 0x0001900000087ab9 */ /* 0x000fc80000000a00 */
[----:B------:R-:W-:Y:S01]  /*7770*/  IMAD.X R4, RZ, RZ, ~R4, P0 ;  /* 0x000000ffff047224 */ /* 0x000fe200000e0e04 */
[----:B------:R-:W-:-:S03]  /*7780*/  ISETP.NE.U32.AND P0, PT, RZ, UR8, PT ;  /* 0x00000008ff007c0c */ /* 0x000fc6000bf05070 */
[----:B------:R-:W-:Y:S01]  /*7790*/  IMAD R6, R4, UR6, RZ ;  /* 0x0000000604067c24 */ /* 0x000fe2000f8e02ff */
[----:B------:R-:W-:Y:S01]  /*77a0*/  ISETP.NE.AND.EX P0, PT, RZ, UR9, PT, P0 ;  /* 0x00000009ff007c0c */ /* 0x000fe2000bf05300 */
[----:B------:R-:W-:Y:S01]  /*77b0*/  IMAD.WIDE.U32 R4, R7, UR6, R16 ;  /* 0x0000000607047c25 */ /* 0x000fe2000f8e0010 */
[----:B------:R-:W-:-:S03]  /*77c0*/  ULDC UR6, c[0x0][0x618] ;  /* 0x0001860000067ab9 */ /* 0x000fc60000000800 */
[----:B------:R-:W-:Y:S01]  /*77d0*/  IMAD R7, R7, UR7, R6 ;  /* 0x0000000707077c24 */ /* 0x000fe2000f8e0206 */
[----:B------:R-:W-:Y:S01]  /*77e0*/  ULDC UR7, c[0x0][0x154] ;  /* 0x0000550000077ab9 */ /* 0x000fe20000000800 */
[----:B0-----:R-:W-:Y:S02]  /*77f0*/  IMAD.MOV R6, RZ, RZ, -R21 ;  /* 0x000000ffff067224 */ /* 0x001fe400078e0a15 */
[----:B------:R-:W0:Y:S01]  /*7800*/  LDC R21, c[0x0][0x148] ;  /* 0x00005200ff157b82 */ /* 0x000e220000000800 */
[----:B------:R-:W-:Y:S02]  /*7810*/  IMAD.IADD R5, R5, 0x1, R7 ;  /* 0x0000000105057824 */ /* 0x000fe400078e0207 */
[----:B-1----:R-:W-:Y:S01]  /*7820*/  IMAD R15, R20, R6, R15 ;  /* 0x00000006140f7224 */ /* 0x002fe200078e020f */
[----:B------:R-:W-:Y:S02]  /*7830*/  I2FP.F32.U32 R6, R12 ;  /* 0x0000000c00067245 */ /* 0x000fe40000201000 */
[----:B------:R-:W-:-:S02]  /*7840*/  SHF.R.U64 R19, R4, UR6, R5 ;  /* 0x0000000604137c19 */ /* 0x000fc40008001205 */
[----:B------:R-:W-:Y:S01]  /*7850*/  SHF.R.U32.HI R4, RZ, UR6, R5 ;  /* 0x00000006ff047c19 */ /* 0x000fe20008011605 */
[----:B------:R-:W-:Y:S01]  /*7860*/  FMUL R6, R6, UR7 ;  /* 0x0000000706067c20 */ /* 0x000fe20008400000 */
[----:B------:R-:W-:Y:S02]  /*7870*/  ULDC UR6, c[0x0][0x608] ;  /* 0x0001820000067ab9 */ /* 0x000fe40000000800 */
[--C-:B------:R-:W-:Y:S01]  /*7880*/  SHF.R.U64 R22, R19, UR6, R4.reuse ;  /* 0x0000000613167c19 */ /* 0x100fe20008001204 */
[----:B------:R1:W2:Y:S01]  /*7890*/  F2I.U32.TRUNC.NTZ R24, R6 ;  /* 0x0000000600187305 */ /* 0x0002a2000020f000 */
[----:B------:R-:W-:Y:S01]  /*78a0*/  SHF.R.U32.HI R5, RZ, UR6, R4 ;  /* 0x00000006ff057c19 */ /* 0x000fe20008011604 */
[----:B------:R-:W-:-:S03]  /*78b0*/  ULDC UR6, c[0x0][0x658] ;  /* 0x0001960000067ab9 */ /* 0x000fc60000000800 */
[--C-:B------:R-:W-:Y:S02]  /*78c0*/  SHF.R.U64 R20, R22, UR6, R5.reuse ;  /* 0x0000000616147c19 */ /* 0x100fe40008001205 */
[----:B------:R-:W-:-:S03]  /*78d0*/  SHF.R.U32.HI R23, RZ, UR6, R5 ;  /* 0x00000006ff177c19 */ /* 0x000fc60008011605 */
[----:B------:R-:W-:Y:S02]  /*78e0*/  IMAD.MOV.U32 R4, RZ, RZ, R20 ;  /* 0x000000ffff047224 */ /* 0x000fe400078e0014 */
[----:B------:R-:W-:Y:S01]  /*78f0*/  IMAD.MOV.U32 R5, RZ, RZ, R23 ;  /* 0x000000ffff057224 */ /* 0x000fe200078e0017 */
[----:B-1----:R-:W-:Y:S06]  /*7900*/  @!P0 BRA `(.L_x_178) ;  /* 0x0000000000288947 */ /* 0x002fec0003800000 */
        /* <DEDUP_REMOVED lines=10> */
.L_x_178:
[----:B------:R-:W-:Y:S01]  /*79b0*/  ISETP.NE.AND P0, PT, R2, 0x1, PT ;  /* 0x000000010200780c */ /* 0x000fe20003f05270 */
[----:B------:R-:W-:Y:S01]  /*79c0*/  ULDC UR6, c[0x0][0x648] ;  /* 0x0001920000067ab9 */ /* 0x000fe20000000800 */
[----:B------:R-:W-:Y:S01]  /*79d0*/  LOP3.LUT R22, R22, UR13, RZ, 0xc0, !PT ;  /* 0x0000000d16167c12 */ /* 0x000fe2000f8ec0ff */
[----:B--2---:R-:W-:Y:S01]  /*79e0*/  IMAD.MOV R24, RZ, RZ, -R24 ;  /* 0x000000ffff187224 */ /* 0x004fe200078e0a18 */
[----:B------:R-:W-:Y:S01]  /*79f0*/  SHF.R.U64 R5, R4, UR6, R5 ;  /* 0x0000000604057c19 */ /* 0x000fe20008001205 */
[----:B------:R-:W-:Y:S01]  /*7a00*/  ULDC UR6, c[0x0][0x638] ;  /* 0x00018e0000067ab9 */ /* 0x000fe20000000800 */
[----:B------:R-:W-:Y:S01]  /*7a10*/  LOP3.LUT R19, R19, UR5, RZ, 0xc0, !PT ;  /* 0x0000000513137c12 */ /* 0x000fe2000f8ec0ff */
[----:B------:R-:W-:Y:S01]  /*7a20*/  ULDC UR7, c[0x0][0x610] ;  /* 0x0001840000077ab9 */ /* 0x000fe20000000800 */
[----:B------:R-:W-:Y:S02]  /*7a30*/  IMAD.MOV.U32 R4, RZ, RZ, 0x1 ;  /* 0x00000001ff047424 */ /* 0x000fe400078e00ff */
[----:B------:R-:W-:-:S02]  /*7a40*/  IMAD.MOV R7, RZ, RZ, -R5 ;  /* 0x000000ffff077224 */ /* 0x000fc400078e0a05 */
[----:B------:R-:W-:Y:S02]  /*7a50*/  IMAD R22, R5, UR21, R22 ;  /* 0x0000001505167c24 */ /* 0x000fe4000f8e0216 */
[----:B0-----:R-:W-:Y:S02]  /*7a60*/  @P0 IMAD R15, R21, R24, R12 ;  /* 0x00000018150f0224 */ /* 0x001fe400078e020c */
[----:B------:R-:W-:Y:S01]  /*7a70*/  IMAD R20, R7, UR6, R20 ;  /* 0x0000000607147c24 */ /* 0x000fe2000f8e0214 */
[----:B------:R-:W-:Y:S01]  /*7a80*/  ULDC UR6, c[0x0][0x600] ;  /* 0x0001800000067ab9 */ /* 0x000fe20000000800 */
[----:B------:R-:W-:Y:S02]  /*7a90*/  IMAD R15, R22, UR7, R15 ;  /* 0x00000007160f7c24 */ /* 0x000fe4000f8e020f */
[----:B------:R-:W-:Y:S02]  /*7aa0*/  IMAD R6, R20, UR6, R19 ;  /* 0x0000000614067c24 */ /* 0x000fe4000f8e0213 */
[----:B------:R-:W-:-:S03]  /*7ab0*/  IMAD.MOV.U32 R12, RZ, RZ, R14 ;  /* 0x000000ffff0c7224 */ /* 0x000fc600078e000e */
[----:B------:R-:W-:Y:S02]  /*7ac0*/  SEL R20, R6, R15, !P0 ;  /* 0x0000000f06147207 */ /* 0x000fe40004000000 */
[----:B------:R-:W-:-:S07]  /*7ad0*/  SEL R19, R15, R6, !P0 ;  /* 0x000000060f137207 */ /* 0x000fce0004000000 */
.L_x_176:
[----:B------:R-:W-:Y:S05]  /*7ae0*/  BSYNC B1 ;  /* 0x0000000000017941 */ /* 0x000fea0003800000 */
.L_x_175:
[----:B------:R-:W-:-:S13]  /*7af0*/  LOP3.LUT P0, RZ, R4, 0xff, RZ, 0xc0, !PT ;  /* 0x000000ff04ff7812 */ /* 0x000fda000780c0ff */
[----:B------:R-:W-:Y:S05]  /*7b00*/  @P0 BRA `(.L_x_179) ;  /* 0xfffffff400100947 */ /* 0x000fea000383ffff */
[----:B------:R-:W-:Y:S05]  /*7b10*/  BSYNC B0 ;  /* 0x0000000000007941 */ /* 0x000fea0003800000 */
.L_x_168:
[----:B------:R-:W-:-:S03]  /*7b20*/  UMOV UR6, 0xffffffff ;  /* 0xffffffff00067882 */ /* 0x000fc60000000000 */
[----:B------:R-:W-:Y:S05]  /*7b30*/  BRA.DIV UR6, `(.L_x_180) ;  /* 0x0000000606807947 */ /* 0x000fea000b800000 */
[----:B------:R-:W-:-:S13]  /*7b40*/  ELECT P6, URZ, PT ;  /* 0x00000000003f782f */ /* 0x000fda00038c0000 */
.L_x_197:
[----:B------:R-:W-:Y:S04]  /*7b50*/  BSSY B0, `(.L_x_181) ;  /* 0x0000046000007945 */ /* 0x000fe80003800000 */
[----:B------:R-:W-:Y:S05]  /*7b60*/  @!P6 BRA `(.L_x_182) ;  /* 0x000000040010e947 */ /* 0x000fea0003800000 */
[----:B------:R-:W-:-:S04]  /*7b70*/  LOP3.LUT R18, R18, 0x2, RZ, 0xfc, !PT ;  /* 0x0000000212127812 */ /* 0x000fc800078efcff */
[----:B------:R-:W-:-:S13]  /*7b80*/  ISETP.NE.AND P0, PT, R18, 0x3, PT ;  /* 0x000000031200780c */ /* 0x000fda0003f05270 */
[----:B------:R-:W-:Y:S05]  /*7b90*/  @!P0 BRA `(.L_x_183) ;  /* 0x0000000000048947 */ /* 0x000fea0003800000 */
[----:B------:R-:W-:Y:S01]  /*7ba0*/  BPT.TRAP 0x1 ;  /* 0x000000040000795c */ /* 0x000fe20000300000 */
.L_x_183:
[----:B------:R-:W0:Y:S01]  /*7bb0*/  S2R R5, SR_CgaCtaId ;  /* 0x0000000000057919 */ /* 0x000e220000008800 */
[----:B------:R-:W-:Y:S02]  /*7bc0*/  MOV R0, 0x400 ;  /* 0x0000040000007802 */ /* 0x000fe40000000f00 */
[----:B------:R-:W-:Y:S02]  /*7bd0*/  SHF.L.U32 R4, R3, 0x1f, RZ ;  /* 0x0000001f03047819 */ /* 0x000fe400000006ff */
[----:B0-----:R-:W-:-:S05]  /*7be0*/  LEA R0, R5, R0, 0x18 ;  /* 0x0000000005007211 */ /* 0x001fca00078ec0ff */
[----:B------:R-:W-:-:S04]  /*7bf0*/  VIADD R0, R0, 0x38 ;  /* 0x0000003800007836 */ /* 0x000fc80000000000 */
[C---:B------:R-:W-:Y:S02]  /*7c00*/  IMAD R7, R13.reuse, 0x8, R0 ;  /* 0x000000080d077824 */ /* 0x040fe400078e0200 */
[----:B------:R-:W-:Y:S02]  /*7c10*/  VIADD R13, R13, 0x1 ;  /* 0x000000010d0d7836 */ /* 0x000fe40000000000 */
[----:B------:R-:W0:Y:S03]  /*7c20*/  SYNCS.PHASECHK.TRANS64.TRYWAIT P0, [R7+URZ], R4 ;  /* 0x00000004070075a7 */ /* 0x000e26000800017f */
[----:B------:R-:W-:-:S04]  /*7c30*/  ISETP.NE.AND P1, PT, R13, 0x7, PT ;  /* 0x000000070d00780c */ /* 0x000fc80003f25270 */
[----:B------:R-:W-:Y:S02]  /*7c40*/  SEL R2, RZ, 0x1, P1 ;  /* 0x00000001ff027807 */ /* 0x000fe40000800000 */
[----:B------:R-:W-:Y:S02]  /*7c50*/  SEL R13, R13, RZ, P1 ;  /* 0x000000ff0d0d7207 */ /* 0x000fe40000800000 */
[----:B------:R-:W-:-:S03]  /*7c60*/  LOP3.LUT R6, R3, R2, RZ, 0x3c, !PT ;  /* 0x0000000203067212 */ /* 0x000fc600078e3cff */
[----:B------:R-:W-:Y:S01]  /*7c70*/  IMAD R8, R13, 0x8, R0 ;  /* 0x000000080d087824 */ /* 0x000fe200078e0200 */
[----:B------:R-:W-:Y:S01]  /*7c80*/  SHF.L.U32 R5, R6, 0x1f, RZ ;  /* 0x0000001f06057819 */ /* 0x000fe200000006ff */
[----:B0-----:R-:W-:Y:S06]  /*7c90*/  @!P0 BRA `(.L_x_184) ;  /* 0x0000000400488947 */ /* 0x001fec0003800000 */
.L_x_198:
[----:B------:R-:W1:Y:S01]  /*7ca0*/  SYNCS.PHASECHK.TRANS64.TRYWAIT P0, [R8+URZ], R5 ;  /* 0x00000005080075a7 */ /* 0x000e62000800017f */
[----:B------:R-:W-:-:S05]  /*7cb0*/  VIADD R2, R13, 0x1 ;  /* 0x000000010d027836 */ /* 0x000fca0000000000 */
[----:B------:R-:W-:-:S04]  /*7cc0*/  ISETP.NE.AND P1, PT, R2, 0x7, PT ;  /* 0x000000070200780c */ /* 0x000fc80003f25270 */
[----:B------:R-:W-:Y:S02]  /*7cd0*/  SEL R3, RZ, 0x1, P1 ;  /* 0x00000001ff037807 */ /* 0x000fe40000800000 */
[----:B0-----:R-:W-:Y:S02]  /*7ce0*/  SEL R7, R2, RZ, P1 ;  /* 0x000000ff02077207 */ /* 0x001fe40000800000 */
[----:B------:R-:W-:-:S03]  /*7cf0*/  LOP3.LUT R6, R6, R3, RZ, 0x3c, !PT ;  /* 0x0000000306067212 */ /* 0x000fc600078e3cff */
[----:B------:R-:W-:Y:S01]  /*7d00*/  IMAD R9, R7, 0x8, R0 ;  /* 0x0000000807097824 */ /* 0x000fe200078e0200 */
[----:B------:R-:W-:Y:S01]  /*7d10*/  SHF.L.U32 R4, R6, 0x1f, RZ ;  /* 0x0000001f06047819 */ /* 0x000fe200000006ff */
[----:B-1----:R-:W-:Y:S06]  /*7d20*/  @!P0 BRA `(.L_x_185) ;  /* 0x0000000400388947 */ /* 0x002fec0003800000 */
.L_x_199:
[----:B------:R-:W1:Y:S01]  /*7d30*/  SYNCS.PHASECHK.TRANS64.TRYWAIT P0, [R9+URZ], R4 ;  /* 0x00000004090075a7 */ /* 0x000e62000800017f */
[----:B------:R-:W-:-:S05]  /*7d40*/  VIADD R2, R7, 0x1 ;  /* 0x0000000107027836 */ /* 0x000fca0000000000 */
[----:B------:R-:W-:-:S04]  /*7d50*/  ISETP.NE.AND P1, PT, R2, 0x7, PT ;  /* 0x000000070200780c */ /* 0x000fc80003f25270 */
[----:B------:R-:W-:Y:S02]  /*7d60*/  SEL R3, RZ, 0x1, P1 ;  /* 0x00000001ff037807 */ /* 0x000fe40000800000 */
[----:B------:R-:W-:Y:S02]  /*7d70*/  SEL R7, R2, RZ, P1 ;  /* 0x000000ff02077207 */ /* 0x000fe40000800000 */
[----:B------:R-:W-:-:S03]  /*7d80*/  LOP3.LUT R6, R6, R3, RZ, 0x3c, !PT ;  /* 0x0000000306067212 */ /* 0x000fc600078e3cff */
[----:B0-----:R-:W-:Y:S01]  /*7d90*/  IMAD R8, R7, 0x8, R0 ;  /* 0x0000000807087824 */ /* 0x001fe200078e0200 */
[----:B------:R-:W-:Y:S01]  /*7da0*/  SHF.L.U32 R5, R6, 0x1f, RZ ;  /* 0x0000001f06057819 */ /* 0x000fe200000006ff */
[----:B-1----:R-:W-:Y:S06]  /*7db0*/  @!P0 BRA `(.L_x_186) ;  /* 0x0000000400288947 */ /* 0x002fec0003800000 */
.L_x_200:
        /* <DEDUP_REMOVED lines=9> */
.L_x_201:
[----:B------:R-:W1:Y:S01]  /*7e50*/  SYNCS.PHASECHK.TRANS64.TRYWAIT P0, [R9+URZ], R4 ;  /* 0x00000004090075a7 */ /* 0x000e62000800017f */
[----:B------:R-:W-:-:S05]  /*7e60*/  VIADD R2, R7, 0x1 ;  /* 0x0000000107027836 */ /* 0x000fca0000000000 */
[----:B------:R-:W-:-:S04]  /*7e70*/  ISETP.NE.AND P1, PT, R2, 0x7, PT ;  /* 0x000000070200780c */ /* 0x000fc80003f25270 */
[----:B------:R-:W-:Y:S02]  /*7e80*/  SEL R3, RZ, 0x1, P1 ;  /* 0x00000001ff037807 */ /* 0x000fe40000800000 */
[----:B------:R-:W-:Y:S02]  /*7e90*/  SEL R7, R2, RZ, P1 ;  /* 0x000000ff02077207 */ /* 0x000fe40000800000 */
[----:B------:R-:W-:-:S03]  /*7ea0*/  LOP3.LUT R11, R6, R3, RZ, 0x3c, !PT ;  /* 0x00000003060b7212 */ /* 0x000fc600078e3cff */
[----:B------:R-:W-:Y:S01]  /*7eb0*/  IMAD R6, R7, 0x8, R0 ;  /* 0x0000000807067824 */ /* 0x000fe200078e0200 */
[----:B0-----:R-:W-:Y:S01]  /*7ec0*/  SHF.L.U32 R5, R11, 0x1f, RZ ;  /* 0x0000001f0b057819 */ /* 0x001fe200000006ff */
[----:B-1----:R-:W-:Y:S06]  /*7ed0*/  @!P0 BRA `(.L_x_188) ;  /* 0x0000000400088947 */ /* 0x002fec0003800000 */
.L_x_202:
[----:B------:R-:W1:Y:S01]  /*7ee0*/  SYNCS.PHASECHK.TRANS64.TRYWAIT P0, [R6+URZ], R5 ;  /* 0x00000005060075a7 */ /* 0x000e62000800017f */
[----:B------:R-:W-:-:S05]  /*7ef0*/  VIADD R2, R7, 0x1 ;  /* 0x0000000107027836 */ /* 0x000fca0000000000 */
[----:B------:R-:W-:-:S04]  /*7f00*/  ISETP.NE.AND P1, PT, R2, 0x7, PT ;  /* 0x000000070200780c */ /* 0x000fc80003f25270 */
[----:B0-----:R-:W-:Y:S02]  /*7f10*/  SEL R4, RZ, 0x1, P1 ;  /* 0x00000001ff047807 */ /* 0x001fe40000800000 */
[----:B------:R-:W-:Y:S02]  /*7f20*/  SEL R3, R2, RZ, P1 ;  /* 0x000000ff02037207 */ /* 0x000fe40000800000 */
[----:B------:R-:W-:Y:S01]  /*7f30*/  LOP3.LUT R4, R11, R4, RZ, 0x3c, !PT ;  /* 0x000000040b047212 */ /* 0x000fe200078e3cff */
[----:B-1----:R-:W-:Y:S06]  /*7f40*/  @!P0 BRA `(.L_x_189) ;  /* 0x0000000400008947 */ /* 0x002fec0003800000 */
.L_x_203:
[----:B------:R-:W-:Y:S01]  /*7f50*/  IMAD R3, R3, 0x8, R0 ;  /* 0x0000000803037824 */ /* 0x000fe200078e0200 */
[----:B------:R-:W-:-:S07]  /*7f60*/  SHF.L.U32 R0, R4, 0x1f, RZ ;  /* 0x0000001f04007819 */ /* 0x000fce00000006ff */
.L_x_190:
[----:B-1----:R1:W2:Y:S02]  /*7f70*/  SYNCS.PHASECHK.TRANS64.TRYWAIT P0, [R3+URZ], R0 ;  /* 0x00000000030075a7 */ /* 0x0022a4000800017f */
[----:B--2---:R-:W-:Y:S05]  /*7f80*/  @!P0 NANOSLEEP.SYNCS 0x989680 ;  /* 0x009896800000895d */ /* 0x004fea0003900000 */
[----:B------:R-:W2:Y:S02]  /*7f90*/  @!P0 SYNCS.PHASECHK.TRANS64 P0, [R3+URZ], R0 ;  /* 0x00000000030085a7 */ /* 0x000ea4000800007f */
[----:B--2---:R-:W-:Y:S05]  /*7fa0*/  @!P0 BRA `(.L_x_190) ;  /* 0xfffffffc00f08947 */ /* 0x004fea000383ffff */
.L_x_182:
[----:B------:R-:W-:Y:S05]  /*7fb0*/  BSYNC B0 ;  /* 0x0000000000007941 */ /* 0x000fea0003800000 */
.L_x_181:
[----:B------:R-:W-:Y:S05]  /*7fc0*/  EXIT ;  /* 0x000000000000794d */ /* 0x000fea0003800000 */
.L_x_21:
[----:B-1----:R1:W2:Y:S02]  /*7fd0*/  SYNCS.PHASECHK.TRANS64.TRYWAIT P1, [R3+URZ], R0 ;  /* 0x00000000030075a7 */ /* 0x0022a4000802017f */
[----:B--2---:R-:W-:Y:S05]  /*7fe0*/  @!P1 NANOSLEEP.SYNCS 0x989680 ;  /* 0x009896800000995d */ /* 0x004fea0003900000 */
[----:B------:R-:W2:Y:S02]  /*7ff0*/  @!P1 SYNCS.PHASECHK.TRANS64 P1, [R3+URZ], R0 ;  /* 0x00000000030095a7 */ /* 0x000ea4000802007f */
[----:B--2---:R-:W-:Y:S05]  /*8000*/  @!P1 BRA `(.L_x_21) ;  /* 0xfffffffc00f09947 */ /* 0x004fea000383ffff */
[----:B------:R-:W-:Y:S05]  /*8010*/  BRA `(.L_x_20) ;  /* 0xffffff9400dc7947 */ /* 0x000fea000383ffff */
.L_x_26:
[----:B-1----:R1:W2:Y:S02]  /*8020*/  SYNCS.PHASECHK.TRANS64.TRYWAIT P1, [R5+URZ], R4 ;  /* 0x00000004050075a7 */ /* 0x0022a4000802017f */
[----:B--2---:R-:W-:Y:S05]  /*8030*/  @!P1 NANOSLEEP.SYNCS 0x989680 ;  /* 0x009896800000995d */ /* 0x004fea0003900000 */
[----:B------:R-:W2:Y:S02]  /*8040*/  @!P1 SYNCS.PHASECHK.TRANS64 P1, [R5+URZ], R4 ;  /* 0x00000004050095a7 */ /* 0x000ea4000802007f */
[----:B--2---:R-:W-:Y:S05]  /*8050*/  @!P1 BRA `(.L_x_26) ;  /* 0xfffffffc00f09947 */ /* 0x004fea000383ffff */
[----:B------:R-:W-:Y:S05]  /*8060*/  BRA `(.L_x_25) ;  /* 0xffffff9800b87947 */ /* 0x000fea000383ffff */
.L_x_169:
[----:B------:R-:W-:Y:S01]  /*8070*/  BSSY B1, `(.L_x_191) ;  /* 0x0000006000017945 */ /* 0x000fe20003800000 */
[----:B------:R-:W-:-:S07]  /*8080*/  IMAD.MOV.U32 R15, RZ, RZ, -0x1 ;  /* 0xffffffffff0f7424 */ /* 0x000fce00078e00ff */
[----:B------:R-:W-:Y:S05]  /*8090*/  WARPSYNC.COLLECTIVE R15, `(.L_x_192) ;  /* 0x000000000f0c7348 */ /* 0x000fea0003c00000 */
[----:B------:R-:W-:Y:S02]  /*80a0*/  ELECT P6, UR62, PT ;  /* 0x00000000003e782f */ /* 0x000fe400038c0000 */
[----:B------:R-:W-:Y:S01]  /*80b0*/  MOV R14, UR62 ;  /* 0x0000003e000e7c02 */ /* 0x000fe20008000f00 */
[----:B------:R-:W-:Y:S10]  /*80c0*/  ENDCOLLECTIVE ;  /* 0x000000000000791b */ /* 0x000ff40003800000 */
.L_x_192:
[----:B------:R-:W-:Y:S05]  /*80d0*/  BSYNC B1 ;  /* 0x0000000000017941 */ /* 0x000fea0003800000 */
.L_x_191:
[----:B------:R-:W-:Y:S05]  /*80e0*/  BRA `(.L_x_193) ;  /* 0xffffffec00a47947 */ /* 0x000fea000383ffff */
.L_x_172:
[----:B0-----:R0:W1:Y:S02]  /*80f0*/  SYNCS.PHASECHK.TRANS64.TRYWAIT P0, [R22+URZ+0x38], R7 ;  /* 0x00003807160075a7 */ /* 0x001064000800017f */
[----:B-1----:R-:W-:Y:S05]  /*8100*/  @!P0 NANOSLEEP.SYNCS 0x989680 ;  /* 0x009896800000895d */ /* 0x002fea0003900000 */
[----:B------:R-:W1:Y:S02]  /*8110*/  @!P0 SYNCS.PHASECHK.TRANS64 P0, [R22+URZ+0x38], R7 ;  /* 0x00003807160085a7 */ /* 0x000e64000800007f */
[----:B-1----:R-:W-:Y:S05]  /*8120*/  @!P0 BRA `(.L_x_172) ;  /* 0xfffffffc00f08947 */ /* 0x002fea000383ffff */
[----:B------:R-:W-:Y:S05]  /*8130*/  BRA `(.L_x_194) ;  /* 0xffffffec00e87947 */ /* 0x000fea000383ffff */
.L_x_180:
[----:B------:R-:W-:Y:S01]  /*8140*/  BSSY B0, `(.L_x_195) ;  /* 0x0000006000007945 */ /* 0x000fe20003800000 */
[----:B------:R-:W-:-:S07]  /*8150*/  IMAD.MOV.U32 R15, RZ, RZ, -0x1 ;  /* 0xffffffffff0f7424 */ /* 0x000fce00078e00ff */
[----:B------:R-:W-:Y:S05]  /*8160*/  WARPSYNC.COLLECTIVE R15, `(.L_x_196) ;  /* 0x000000000f0c7348 */ /* 0x000fea0003c00000 */
[----:B------:R-:W-:Y:S02]  /*8170*/  ELECT P6, UR62, PT ;  /* 0x00000000003e782f */ /* 0x000fe400038c0000 */
[----:B------:R-:W-:Y:S01]  /*8180*/  MOV R14, UR62 ;  /* 0x0000003e000e7c02 */ /* 0x000fe20008000f00 */
[----:B------:R-:W-:Y:S10]  /*8190*/  ENDCOLLECTIVE ;  /* 0x000000000000791b */ /* 0x000ff40003800000 */
.L_x_196:
[----:B------:R-:W-:Y:S05]  /*81a0*/  BSYNC B0 ;  /* 0x0000000000007941 */ /* 0x000fea0003800000 */
.L_x_195:
[----:B------:R-:W-:Y:S05]  /*81b0*/  BRA `(.L_x_197) ;  /* 0xfffffff800647947 */ /* 0x000fea000383ffff */
.L_x_184:
[----:B0-----:R0:W1:Y:S02]  /*81c0*/  SYNCS.PHASECHK.TRANS64.TRYWAIT P0, [R7+URZ], R4 ;  /* 0x00000004070075a7 */ /* 0x001064000800017f */
[----:B-1----:R-:W-:Y:S05]  /*81d0*/  @!P0 NANOSLEEP.SYNCS 0x989680 ;  /* 0x009896800000895d */ /* 0x002fea0003900000 */
[----:B------:R-:W1:Y:S02]  /*81e0*/  @!P0 SYNCS.PHASECHK.TRANS64 P0, [R7+URZ], R4 ;  /* 0x00000004070085a7 */ /* 0x000e64000800007f */
[----:B-1----:R-:W-:Y:S05]  /*81f0*/  @!P0 BRA `(.L_x_184) ;  /* 0xfffffffc00f08947 */ /* 0x002fea000383ffff */
[----:B------:R-:W-:Y:S05]  /*8200*/  BRA `(.L_x_198) ;  /* 0xfffffff800a47947 */ /* 0x000fea000383ffff */
.L_x_185:
[----:B0-----:R0:W1:Y:S02]  /*8210*/  SYNCS.PHASECHK.TRANS64.TRYWAIT P0, [R8+URZ], R5 ;  /* 0x00000005080075a7 */ /* 0x001064000800017f */
[----:B-1----:R-:W-:Y:S05]  /*8220*/  @!P0 NANOSLEEP.SYNCS 0x989680 ;  /* 0x009896800000895d */ /* 0x002fea0003900000 */
[----:B------:R-:W1:Y:S02]  /*8230*/  @!P0 SYNCS.PHASECHK.TRANS64 P0, [R8+URZ], R5 ;  /* 0x00000005080085a7 */ /* 0x000e64000800007f */
[----:B-1----:R-:W-:Y:S05]  /*8240*/  @!P0 BRA `(.L_x_185) ;  /* 0xfffffffc00f08947 */ /* 0x002fea000383ffff */
[----:B------:R-:W-:Y:S05]  /*8250*/  BRA `(.L_x_199) ;  /* 0xfffffff800b47947 */ /* 0x000fea000383ffff */
.L_x_186:
[----:B0-----:R0:W1:Y:S02]  /*8260*/  SYNCS.PHASECHK.TRANS64.TRYWAIT P0, [R9+URZ], R4 ;  /* 0x00000004090075a7 */ /* 0x001064000800017f */
[----:B-1----:R-:W-:Y:S05]  /*8270*/  @!P0 NANOSLEEP.SYNCS 0x989680 ;  /* 0x009896800000895d */ /* 0x002fea0003900000 */
[----:B------:R-:W1:Y:S02]  /*8280*/  @!P0 SYNCS.PHASECHK.TRANS64 P0, [R9+URZ], R4 ;  /* 0x00000004090085a7 */ /* 0x000e64000800007f */
[----:B-1----:R-:W-:Y:S05]  /*8290*/  @!P0 BRA `(.L_x_186) ;  /* 0xfffffffc00f08947 */ /* 0x002fea000383ffff */
[----:B------:R-:W-:Y:S05]  /*82a0*/  BRA `(.L_x_200) ;  /* 0xfffffff800c47947 */ /* 0x000fea000383ffff */
.L_x_187:
[----:B0-----:R0:W1:Y:S02]  /*82b0*/  SYNCS.PHASECHK.TRANS64.TRYWAIT P0, [R8+URZ], R5 ;  /* 0x00000005080075a7 */ /* 0x001064000800017f */
[----:B-1----:R-:W-:Y:S05]  /*82c0*/  @!P0 NANOSLEEP.SYNCS 0x989680 ;  /* 0x009896800000895d */ /* 0x002fea0003900000 */
[----:B------:R-:W1:Y:S02]  /*82d0*/  @!P0 SYNCS.PHASECHK.TRANS64 P0, [R8+URZ], R5 ;  /* 0x00000005080085a7 */ /* 0x000e64000800007f */
[----:B-1----:R-:W-:Y:S05]  /*82e0*/  @!P0 BRA `(.L_x_187) ;  /* 0xfffffffc00f08947 */ /* 0x002fea000383ffff */
[----:B------:R-:W-:Y:S05]  /*82f0*/  BRA `(.L_x_201) ;  /* 0xfffffff800d47947 */ /* 0x000fea000383ffff */
.L_x_188:
[----:B0-----:R0:W1:Y:S02]  /*8300*/  SYNCS.PHASECHK.TRANS64.TRYWAIT P0, [R9+URZ], R4 ;  /* 0x00000004090075a7 */ /* 0x001064000800017f */
[----:B-1----:R-:W-:Y:S05]  /*8310*/  @!P0 NANOSLEEP.SYNCS 0x989680 ;  /* 0x009896800000895d */ /* 0x002fea0003900000 */
[----:B------:R-:W1:Y:S02]  /*8320*/  @!P0 SYNCS.PHASECHK.TRANS64 P0, [R9+URZ], R4 ;  /* 0x00000004090085a7 */ /* 0x000e64000800007f */
[----:B-1----:R-:W-:Y:S05]  /*8330*/  @!P0 BRA `(.L_x_188) ;  /* 0xfffffffc00f08947 */ /* 0x002fea000383ffff */
[----:B------:R-:W-:Y:S05]  /*8340*/  BRA `(.L_x_202) ;  /* 0xfffffff800e47947 */ /* 0x000fea000383ffff */
.L_x_189:
[----:B0-----:R0:W1:Y:S02]  /*8350*/  SYNCS.PHASECHK.TRANS64.TRYWAIT P0, [R6+URZ], R5 ;  /* 0x00000005060075a7 */ /* 0x001064000800017f */
[----:B-1----:R-:W-:Y:S05]  /*8360*/  @!P0 NANOSLEEP.SYNCS 0x989680 ;  /* 0x009896800000895d */ /* 0x002fea0003900000 */
[----:B------:R-:W1:Y:S02]  /*8370*/  @!P0 SYNCS.PHASECHK.TRANS64 P0, [R6+URZ], R5 ;  /* 0x00000005060085a7 */ /* 0x000e64000800007f */
[----:B-1----:R-:W-:Y:S05]  /*8380*/  @!P0 BRA `(.L_x_189) ;  /* 0xfffffffc00f08947 */ /* 0x002fea000383ffff */
[----:B------:R-:W-:Y:S05]  /*8390*/  BRA `(.L_x_203) ;  /* 0xfffffff800ec7947 */ /* 0x000fea000383ffff */
.L_x_204:
[----:B------:R-:W-:-:S00]  /*83a0*/  BRA `(.L_x_204) ;  /* 0xfffffffc00fc7947 */ /* 0x000fc0000383ffff */
[----:B------:R-:W-:-:S00]  /*83b0*/  NOP ;  /* 0x0000000000007918 */ /* 0x000fc00000000000 */
        /* <DEDUP_REMOVED lines=12> */
.L_x_205:


//--------------------- .nv.global.init           --------------------------
	.section	.nv.global.init,"aw",@progbits
.nv.global.init:
	.type		$str$22,@object
	.size		$str$22,($str$23 - $str$22)
$str$22:
        /*0000*/ 	.byte	0x6b, 0x5f, 0x74, 0x69, 0x6c, 0x65, 0x5f, 0x63, 0x6f, 0x75, 0x6e, 0x74, 0x20, 0x3e, 0x3d, 0x20
        /*0010*/ 	.byte	0x31, 0x00
	.type		$str$23,@object
	.size		$str$23,(__unnamed_1 - $str$23)
$str$23:
        /*0012*/ 	.byte	0x2f, 0x74, 0x6d, 0x70, 0x2f, 0x63, 0x75, 0x74, 0x6c, 0x61, 0x73, 0x73, 0x5f, 0x73, 0x77, 0x65
        /*0022*/ 	.byte	0x65, 0x70, 0x5f, 0x73, 0x72, 0x63, 0x2f, 0x69, 0x6e, 0x63, 0x6c, 0x75, 0x64, 0x65, 0x2f, 0x63
        /*0032*/ 	.byte	0x75, 0x74, 0x6c, 0x61, 0x73, 0x73, 0x2f, 0x67, 0x65, 0x6d, 0x6d, 0x2f, 0x63, 0x6f, 0x6c, 0x6c
        /*0042*/ 	.byte	0x65, 0x63, 0x74, 0x69, 0x76, 0x65, 0x2f, 0x73, 0x6d, 0x39, 0x30, 0x5f, 0x6d, 0x6d, 0x61, 0x5f
        /*0052*/ 	.byte	0x74, 0x6d, 0x61, 0x5f, 0x67, 0x6d, 0x6d, 0x61, 0x5f, 0x73, 0x73, 0x5f, 0x77, 0x61, 0x72, 0x70
        /*0062*/ 	.byte	0x73, 0x70, 0x65, 0x63, 0x69, 0x61, 0x6c, 0x69, 0x7a, 0x65, 0x64, 0x2e, 0x68, 0x70, 0x70, 0x00
	.type		__unnamed_1,@object
	.size		__unnamed_1,(.L_0 - __unnamed_1)
__unnamed_1:
        /*0072*/ 	.byte	0x76, 0x6f, 0x69, 0x64, 0x20, 0x63, 0x75, 0x74, 0x6c, 0x61, 0x73, 0x73, 0x3a, 0x3a, 0x67, 0x65
        /* <DEDUP_REMOVED lines=180> */
        /*0bc2*/ 	.byte	0x74, 0x69, 0x74, 0x79, 0x5d, 0x00
.L_0:


//--------------------- .nv.shared._ZN7cutlass13device_kernelINS_4gemm6kernel13GemmUniversalIN4cute5tupleIJiiiiEEENS1_10collective13CollectiveMmaINS1_34MainloopSm90TmaGmmaWarpSpecializedILi7ENS5_IJNS4_1CILi1EEENSA_ILi4EEESB_EEENS1_35KernelTmaWarpSpecializedCooperativeEEENS5_IJNSA_ILi128EEESG_NSA_ILi64EEEEEENS_6half_tENS5_IJSB_llEEESJ_NS5_IJlSB_lEEENS4_8TiledMMAINS4_8MMA_AtomIJNS4_4SM904GMMA26MMA_64x128x16_F32F16F16_SSILNSP_5MajorE1ELSR_0ELNSP_7ScaleInE1ELSS_1EEEEEENS4_6LayoutINS5_IJNSA_ILi2EEESB_SB_EEENS5_IJSB_NSA_ILi0EEESY_EEEEENS5_IJNS4_10UnderscoreES11_S11_EEEEENS4_23SM90_TMA_LOAD_MULTICASTENS4_14ComposedLayoutINS4_7SwizzleILi3ELi4ELi3EEENS4_18smem_ptr_flag_bitsILi16EEENSV_INS5_IJSH_NSA_ILi8EEEEEENS5_IJSB_SH_EEEEEEEvNS4_8identityENS4_13SM90_TMA_LOADENS15_IS17_S19_NSV_INS5_IJS1A_SH_EEENS5_IJSH_SB_EEEEEEEvS1F_EENS_8epilogue10collective6detail29Sm90TmaWarpSpecializedAdapterINS1N_15DefaultEpilogueISJ_SL_SL_NS1M_6thread17LinearCombinationISJ_Li1EffLNS1R_9ScaleType4KindE0ELNS_15FloatRoundStyleE2ESJ_EENS1_15EpilogueDefaultEEEEEvvEEEEvNT_6ParamsE --------------------------
	.section	.nv.shared._ZN7cutlass13device_kernelINS_4gemm6kernel13GemmUniversalIN4cute5tupleIJiiiiEEENS1_10collective13CollectiveMmaINS1_34MainloopSm90TmaGmmaWarpSpecializedILi7ENS5_IJNS4_1CILi1EEENSA_ILi4EEESB_EEENS1_35KernelTmaWarpSpecializedCooperativeEEENS5_IJNSA_ILi128EEESG_NSA_ILi64EEEEEENS_6half_tENS5_IJSB_llEEESJ_NS5_IJlSB_lEEENS4_8TiledMMAINS4_8MMA_AtomIJNS4_4SM904GMMA26MMA_64x128x16_F32F16F16_SSILNSP_5MajorE1ELSR_0ELNSP_7ScaleInE1ELSS_1EEEEEENS4_6LayoutINS5_IJNSA_ILi2EEESB_SB_EEENS5_IJSB_NSA_ILi0EEESY_EEEEENS5_IJNS4_10UnderscoreES11_S11_EEEEENS4_23SM90_TMA_LOAD_MULTICASTENS4_14ComposedLayoutINS4_7SwizzleILi3ELi4ELi3EEENS4_18smem_ptr_flag_bitsILi16EEENSV_INS5_IJSH_NSA_ILi8EEEEEENS5_IJSB_SH_EEEEEEEvNS4_8identityENS4_13SM90_TMA_LOADENS15_IS17_S19_NSV_INS5_IJS1A_SH_EEENS5_IJSH_SB_EEEEEEEvS1F_EENS_8epilogue10collective6detail29Sm90TmaWarpSpecializedAdapterINS1N_15DefaultEpilogueISJ_SL_SL_NS1M_6thread17LinearCombinationISJ_Li1EffLNS1R_9ScaleType4KindE0ELNS_15FloatRoundStyleE2ESJ_EENS1_15EpilogueDefaultEEEEEvvEEEEvNT_6ParamsE,"aw",@nobits
	.sectionflags	@""
	.align	16
	.zero		1024


//--------------------- .nv.shared.reserved.0     --------------------------
	.section	.nv.shared.reserved.0,"aw",@nobits
	.weak		__nv_reservedSMEM_offset_0_alias
	.size		__nv_reservedSMEM_offset_0_alias, 0, 0
	.other		__nv_reservedSMEM_offset_0_alias,@"STO_CUDA_RESERVED_SHARED STV_DEFAULT"
__nv_reservedSMEM_offset_0_alias:
	.zero		0


//--------------------- .nv.global                --------------------------
	.section	.nv.global,"aw",@nobits
.nv.global:
	.type		_ZN40_INTERNAL_2d793f63_4_k_cu_53b95138_259454cute1_E,@object
	.size		_ZN40_INTERNAL_2d793f63_4_k_cu_53b95138_259454cute1_E,(_ZN40_INTERNAL_2d793f63_4_k_cu_53b95138_259454cuda3std3__45__cpo6cbeginE - _ZN40_INTERNAL_2d793f63_4_k_cu_53b95138_259454cute1_E)
_ZN40_INTERNAL_2d793f63_4_k_cu_53b95138_259454cute1_E:
	.zero		1
	.type		_ZN40_INTERNAL_2d793f63_4_k_cu_53b95138_259454cuda3std3__45__cpo6cbeginE,@object
	.size		_ZN40_INTERNAL_2d793f63_4_k_cu_53b95138_259454cuda3std3__45__cpo6cbeginE,(_ZN40_INTERNAL_2d793f63_4_k_cu_53b95138_259454cuda3std3__48in_placeE - _ZN40_INTERNAL_2d793f63_4_k_cu_53b95138_259454cuda3std3__45__cpo6cbeginE)
_ZN40_INTERNAL_2d793f63_4_k_cu_53b95138_259454cuda3std3__45__cpo6cbeginE:
	.zero		1
	.type		_ZN40_INTERNAL_2d793f63_4_k_cu_53b95138_259454cuda3std3__48in_placeE,@object
	.size		_ZN40_INTERNAL_2d793f63_4_k_cu_53b95138_259454cuda3std3__48in_placeE,(_ZN40_INTERNAL_2d793f63_4_k_cu_53b95138_259454cuda3std6ranges3__45__cpo9iter_moveE - _ZN40_INTERNAL_2d793f63_4_k_cu_53b95138_259454cuda3std3__48in_placeE)
_ZN40_INTERNAL_2d793f63_4_k_cu_53b95138_259454cuda3std3__48in_placeE:
	.zero		1
	.type		_ZN40_INTERNAL_2d793f63_4_k_cu_53b95138_259454cuda3std6ranges3__45__cpo9iter_moveE,@object
	.size		_ZN40_INTERNAL_2d793f63_4_k_cu_53b95138_259454cuda3std6ranges3__45__cpo9iter_moveE,(_ZN40_INTERNAL_2d793f63_4_k_cu_53b95138_259454cuda3std3__45__cpo5beginE - _ZN40_INTERNAL_2d793f63_4_k_cu_53b95138_259454cuda3std6ranges3__45__cpo9iter_moveE)
_ZN40_INTERNAL_2d793f63_4_k_cu_53b95138_259454cuda3std6ranges3__45__cpo9iter_moveE:
	.zero		1
	.type		_ZN40_INTERNAL_2d793f63_4_k_cu_53b95138_259454cuda3std3__45__cpo5beginE,@object
	.size		_ZN40_INTERNAL_2d793f63_4_k_cu_53b95138_259454cuda3std3__45__cpo5beginE,(_ZN40_INTERNAL_2d793f63_4_k_cu_53b95138_259454cuda3std3__442_GLOBAL__N__2d793f63_4_k_cu_53b95138_259456ignoreE - _ZN40_INTERNAL_2d793f63_4_k_cu_53b95138_259454cuda3std3__45__cpo5beginE)
_ZN40_INTERNAL_2d793f63_4_k_cu_53b95138_259454cuda3std3__45__cpo5beginE:
	.zero		1
	.type		_ZN40_INTERNAL_2d793f63_4_k_cu_53b95138_259454cuda3std3__442_GLOBAL__N__2d793f63_4_k_cu_53b95138_259456ignoreE,@object
	.size		_ZN40_INTERNAL_2d793f63_4_k_cu_53b95138_259454cuda3std3__442_GLOBAL__N__2d793f63_4_k_cu_53b95138_259456ignoreE,(_ZN40_INTERNAL_2d793f63_4_k_cu_53b95138_259454cute7productE - _ZN40_INTERNAL_2d793f63_4_k_cu_53b95138_259454cuda3std3__442_GLOBAL__N__2d793f63_4_k_cu_53b95138_259456ignoreE)
_ZN40_INTERNAL_2d793f63_4_k_cu_53b95138_259454cuda3std3__442_GLOBAL__N__2d793f63_4_k_cu_53b95138_259456ignoreE:
	.zero		1
	.type		_ZN40_INTERNAL_2d793f63_4_k_cu_53b95138_259454cute7productE,@object
	.size		_ZN40_INTERNAL_2d793f63_4_k_cu_53b95138_259454cute7productE,(_ZN40_INTERNAL_2d793f63_4_k_cu_53b95138_259454cuda3std3__45__cpo3endE - _ZN40_INTERNAL_2d793f63_4_k_cu_53b95138_259454cute7productE)
_ZN40_INTERNAL_2d793f63_4_k_cu_53b95138_259454cute7productE:
	.zero		1
	.type		_ZN40_INTERNAL_2d793f63_4_k_cu_53b95138_259454cuda3std3__45__cpo3endE,@object
	.size		_ZN40_INTERNAL_2d793f63_4_k_cu_53b95138_259454cuda3std3__45__cpo3endE,(_ZN40_INTERNAL_2d793f63_4_k_cu_53b95138_259454cuda3std3__419piecewise_constructE - _ZN40_INTERNAL_2d793f63_4_k_cu_53b95138_259454cuda3std3__45__cpo3endE)
_ZN40_INTERNAL_2d793f63_4_k_cu_53b95138_259454cuda3std3__45__cpo3endE:
	.zero		1
	.type		_ZN40_INTERNAL_2d793f63_4_k_cu_53b95138_259454cuda3std3__419piecewise_constructE,@object
	.size		_ZN40_INTERNAL_2d793f63_4_k_cu_53b95138_259454cuda3std3__419piecewise_constructE,(_ZN40_INTERNAL_2d793f63_4_k_cu_53b95138_259454cuda3std3__45__cpo4cendE - _ZN40_INTERNAL_2d793f63_4_k_cu_53b95138_259454cuda3std3__419piecewise_constructE)
_ZN40_INTERNAL_2d793f63_4_k_cu_53b95138_259454cuda3std3__419piecewise_constructE:
	.zero		1
	.type		_ZN40_INTERNAL_2d793f63_4_k_cu_53b95138_259454cuda3std3__45__cpo4cendE,@object
	.size		_ZN40_INTERNAL_2d793f63_4_k_cu_53b95138_259454cuda3std3__45__cpo4cendE,(_ZN40_INTERNAL_2d793f63_4_k_cu_53b95138_259454cuda3std6ranges3__45__cpo4swapE - _ZN40_INTERNAL_2d793f63_4_k_cu_53b95138_259454cuda3std3__45__cpo4cendE)
_ZN40_INTERNAL_2d793f63_4_k_cu_53b95138_259454cuda3std3__45__cpo4cendE:
	.zero		1
	.type		_ZN40_INTERNAL_2d793f63_4_k_cu_53b95138_259454cuda3std6ranges3__45__cpo4swapE,@object
	.size		_ZN40_INTERNAL_2d793f63_4_k_cu_53b95138_259454cuda3std6ranges3__45__cpo4swapE,(.L_8 - _ZN40_INTERNAL_2d793f63_4_k_cu_53b95138_259454cuda3std6ranges3__45__cpo4swapE)
_ZN40_INTERNAL_2d793f63_4_k_cu_53b95138_259454cuda3std6ranges3__45__cpo4swapE:
	.zero		1
.L_8:


//--------------------- .nv.constant0._ZN7cutlass13device_kernelINS_4gemm6kernel13GemmUniversalIN4cute5tupleIJiiiiEEENS1_10collective13CollectiveMmaINS1_34MainloopSm90TmaGmmaWarpSpecializedILi7ENS5_IJNS4_1CILi1EEENSA_ILi4EEESB_EEENS1_35KernelTmaWarpSpecializedCooperativeEEENS5_IJNSA_ILi128EEESG_NSA_ILi64EEEEEENS_6half_tENS5_IJSB_llEEESJ_NS5_IJlSB_lEEENS4_8TiledMMAINS4_8MMA_AtomIJNS4_4SM904GMMA26MMA_64x128x16_F32F16F16_SSILNSP_5MajorE1ELSR_0ELNSP_7ScaleInE1ELSS_1EEEEEENS4_6LayoutINS5_IJNSA_ILi2EEESB_SB_EEENS5_IJSB_NSA_ILi0EEESY_EEEEENS5_IJNS4_10UnderscoreES11_S11_EEEEENS4_23SM90_TMA_LOAD_MULTICASTENS4_14ComposedLayoutINS4_7SwizzleILi3ELi4ELi3EEENS4_18smem_ptr_flag_bitsILi16EEENSV_INS5_IJSH_NSA_ILi8EEEEEENS5_IJSB_SH_EEEEEEEvNS4_8identityENS4_13SM90_TMA_LOADENS15_IS17_S19_NSV_INS5_IJS1A_SH_EEENS5_IJSH_SB_EEEEEEEvS1F_EENS_8epilogue10collective6detail29Sm90TmaWarpSpecializedAdapterINS1N_15DefaultEpilogueISJ_SL_SL_NS1M_6thread17LinearCombinationISJ_Li1EffLNS1R_9ScaleType4KindE0ELNS_15FloatRoundStyleE2ESJ_EENS1_15EpilogueDefaultEEEEEvvEEEEvNT_6ParamsE --------------------------
	.section	.nv.constant0._ZN7cutlass13device_kernelINS_4gemm6kernel13GemmUniversalIN4cute5tupleIJiiiiEEENS1_10collective13CollectiveMmaINS1_34MainloopSm90TmaGmmaWarpSpecializedILi7ENS5_IJNS4_1CILi1EEENSA_ILi4EEESB_EEENS1_35KernelTmaWarpSpecializedCooperativeEEENS5_IJNSA_ILi128EEESG_NSA_ILi64EEEEEENS_6half_tENS5_IJSB_llEEESJ_NS5_IJlSB_lEEENS4_8TiledMMAINS4_8MMA_AtomIJNS4_4SM904GMMA26MMA_64x128x16_F32F16F16_SSILNSP_5MajorE1ELSR_0ELNSP_7ScaleInE1ELSS_1EEEEEENS4_6LayoutINS5_IJNSA_ILi2EEESB_SB_EEENS5_IJSB_NSA_ILi0EEESY_EEEEENS5_IJNS4_10UnderscoreES11_S11_EEEEENS4_23SM90_TMA_LOAD_MULTICASTENS4_14ComposedLayoutINS4_7SwizzleILi3ELi4ELi3EEENS4_18smem_ptr_flag_bitsILi16EEENSV_INS5_IJSH_NSA_ILi8EEEEEENS5_IJSB_SH_EEEEEEEvNS4_8identityENS4_13SM90_TMA_LOADENS15_IS17_S19_NSV_INS5_IJS1A_SH_EEENS5_IJSH_SB_EEEEEEEvS1F_EENS_8epilogue10collective6detail29Sm90TmaWarpSpecializedAdapterINS1N_15DefaultEpilogueISJ_SL_SL_NS1M_6thread17LinearCombinationISJ_Li1EffLNS1R_9ScaleType4KindE0ELNS_15FloatRoundStyleE2ESJ_EENS1_15EpilogueDefaultEEEEEvvEEEEvNT_6ParamsE,"a",@progbits
	.sectionflags	@""
	.align	4
.nv.constant0._ZN7cutlass13device_kernelINS_4gemm6kernel13GemmUniversalIN4cute5tupleIJiiiiEEENS1_10collective13CollectiveMmaINS1_34MainloopSm90TmaGmmaWarpSpecializedILi7ENS5_IJNS4_1CILi1EEENSA_ILi4EEESB_EEENS1_35KernelTmaWarpSpecializedCooperativeEEENS5_IJNSA_ILi128EEESG_NSA_ILi64EEEEEENS_6half_tENS5_IJSB_llEEESJ_NS5_IJlSB_lEEENS4_8TiledMMAINS4_8MMA_AtomIJNS4_4SM904GMMA26MMA_64x128x16_F32F16F16_SSILNSP_5MajorE1ELSR_0ELNSP_7ScaleInE1ELSS_1EEEEEENS4_6LayoutINS5_IJNSA_ILi2EEESB_SB_EEENS5_IJSB_NSA_ILi0EEESY_EEEEENS5_IJNS4_10UnderscoreES11_S11_EEEEENS4_23SM90_TMA_LOAD_MULTICASTENS4_14ComposedLayoutINS4_7SwizzleILi3ELi4ELi3EEENS4_18smem_ptr_flag_bitsILi16EEENSV_INS5_IJSH_NSA_ILi8EEEEEENS5_IJSB_SH_EEEEEEEvNS4_8identityENS4_13SM90_TMA_LOADENS15_IS17_S19_NSV_INS5_IJS1A_SH_EEENS5_IJSH_SB_EEEEEEEvS1F_EENS_8epilogue10collective6detail29Sm90TmaWarpSpecializedAdapterINS1N_15DefaultEpilogueISJ_SL_SL_NS1M_6thread17LinearCombinationISJ_Li1EffLNS1R_9ScaleType4KindE0ELNS_15FloatRoundStyleE2ESJ_EENS1_15EpilogueDefaultEEEEEvvEEEEvNT_6ParamsE:
	.zero		1664


//--------------------- SYMBOLS --------------------------

	.type		.nv.reservedSmem.offset0,@object
	.size		.nv.reservedSmem.offset0,0x4
	.type		__assertfail,@function
